//
// Generated by NVIDIA NVVM Compiler
//
// Compiler Build ID: CL-36424714
// Cuda compilation tools, release 13.0, V13.0.88
// Based on NVVM 20.0.0
//

.version 9.0
.target sm_100
.address_size 64

	// .globl	_Z6matmulPjS_S_j
.extern .func  (.param .b32 func_retval0) vprintf
(
	.param .b64 vprintf_param_0,
	.param .b64 vprintf_param_1
)
;
// _ZZ6matmulPjS_S_jE5packA has been demoted
// _ZZ6matmulPjS_S_jE5packB has been demoted
.global .align 1 .b8 $str[4] = {37, 117, 10};

.visible .entry _Z6matmulPjS_S_j(
	.param .u64 .ptr .align 1 _Z6matmulPjS_S_j_param_0,
	.param .u64 .ptr .align 1 _Z6matmulPjS_S_j_param_1,
	.param .u64 .ptr .align 1 _Z6matmulPjS_S_j_param_2,
	.param .u32 _Z6matmulPjS_S_j_param_3
)
{
	.reg .pred 	%p<7>;
	.reg .b32 	%r<465>;
	.reg .b64 	%rd<48>;
	// demoted variable
	.shared .align 4 .b8 _ZZ6matmulPjS_S_jE5packA[1024];
	// demoted variable
	.shared .align 4 .b8 _ZZ6matmulPjS_S_jE5packB[1024];
	ld.param.u32 	%r41, [_Z6matmulPjS_S_j_param_3];
	mov.u32 	%r43, %ctaid.x;
	mov.u32 	%r44, %ctaid.y;
	mov.u32 	%r1, %tid.x;
	mov.u32 	%r2, %tid.y;
	shl.b32 	%r45, %r44, 4;
	add.s32 	%r3, %r45, %r2;
	shl.b32 	%r4, %r43, 4;
	add.s32 	%r5, %r4, %r1;
	shr.u32 	%r6, %r41, 4;
	setp.lt.u32 	%p1, %r41, 16;
	mov.b32 	%r464, 0;
	@%p1 bra 	$L__BB0_9;
	mad.lo.s32 	%r7, %r41, %r3, %r1;
	shl.b32 	%r48, %r2, 6;
	mov.u32 	%r49, _ZZ6matmulPjS_S_jE5packA;
	add.s32 	%r8, %r49, %r48;
	mov.u32 	%r50, _ZZ6matmulPjS_S_jE5packB;
	add.s32 	%r51, %r50, %r48;
	shl.b32 	%r52, %r1, 2;
	add.s32 	%r9, %r51, %r52;
	add.s32 	%r53, %r6, -1;
	setp.lt.u32 	%p2, %r53, 3;
	mov.b32 	%r462, 0;
	mov.u32 	%r464, %r462;
	@%p2 bra 	$L__BB0_4;
	and.b32  	%r462, %r6, 268435452;
	neg.s32 	%r456, %r462;
	add.s32 	%r455, %r7, 32;
	add.s32 	%r57, %r2, 48;
	mad.lo.s32 	%r58, %r41, %r57, %r1;
	add.s32 	%r454, %r58, %r4;
	add.s32 	%r59, %r2, 32;
	mad.lo.s32 	%r60, %r41, %r59, %r1;
	add.s32 	%r453, %r60, %r4;
	add.s32 	%r61, %r2, 16;
	mad.lo.s32 	%r62, %r41, %r61, %r1;
	add.s32 	%r452, %r62, %r4;
	mad.lo.s32 	%r63, %r2, %r41, %r1;
	add.s32 	%r451, %r63, %r4;
	mov.b32 	%r464, 0;
$L__BB0_3:
	.pragma "nounroll";
	ld.param.u64 	%rd44, [_Z6matmulPjS_S_j_param_1];
	ld.param.u64 	%rd41, [_Z6matmulPjS_S_j_param_0];
	add.s32 	%r65, %r455, -32;
	cvta.to.global.u64 	%rd4, %rd41;
	mul.wide.u32 	%rd5, %r65, 4;
	add.s64 	%rd6, %rd4, %rd5;
	ld.global.u32 	%r66, [%rd6];
	add.s32 	%r69, %r8, %r52;
	st.shared.u32 	[%r69], %r66;
	cvta.to.global.u64 	%rd7, %rd44;
	mul.wide.u32 	%rd8, %r451, 4;
	add.s64 	%rd9, %rd7, %rd8;
	ld.global.u32 	%r70, [%rd9];
	st.shared.u32 	[%r9], %r70;
	bar.sync 	0;
	ld.shared.u32 	%r71, [%r8];
	add.s32 	%r73, %r50, %r52;
	ld.shared.u32 	%r74, [%r73];
	mad.lo.s32 	%r75, %r74, %r71, %r464;
	ld.shared.u32 	%r76, [%r8+4];
	ld.shared.u32 	%r77, [%r73+64];
	mad.lo.s32 	%r78, %r77, %r76, %r75;
	ld.shared.u32 	%r79, [%r8+8];
	ld.shared.u32 	%r80, [%r73+128];
	mad.lo.s32 	%r81, %r80, %r79, %r78;
	ld.shared.u32 	%r82, [%r8+12];
	ld.shared.u32 	%r83, [%r73+192];
	mad.lo.s32 	%r84, %r83, %r82, %r81;
	ld.shared.u32 	%r85, [%r8+16];
	ld.shared.u32 	%r86, [%r73+256];
	mad.lo.s32 	%r87, %r86, %r85, %r84;
	ld.shared.u32 	%r88, [%r8+20];
	ld.shared.u32 	%r89, [%r73+320];
	mad.lo.s32 	%r90, %r89, %r88, %r87;
	ld.shared.u32 	%r91, [%r8+24];
	ld.shared.u32 	%r92, [%r73+384];
	mad.lo.s32 	%r93, %r92, %r91, %r90;
	ld.shared.u32 	%r94, [%r8+28];
	ld.shared.u32 	%r95, [%r73+448];
	mad.lo.s32 	%r96, %r95, %r94, %r93;
	ld.shared.u32 	%r97, [%r8+32];
	ld.shared.u32 	%r98, [%r73+512];
	mad.lo.s32 	%r99, %r98, %r97, %r96;
	ld.shared.u32 	%r100, [%r8+36];
	ld.shared.u32 	%r101, [%r73+576];
	mad.lo.s32 	%r102, %r101, %r100, %r99;
	ld.shared.u32 	%r103, [%r8+40];
	ld.shared.u32 	%r104, [%r73+640];
	mad.lo.s32 	%r105, %r104, %r103, %r102;
	ld.shared.u32 	%r106, [%r8+44];
	ld.shared.u32 	%r107, [%r73+704];
	mad.lo.s32 	%r108, %r107, %r106, %r105;
	ld.shared.u32 	%r109, [%r8+48];
	ld.shared.u32 	%r110, [%r73+768];
	mad.lo.s32 	%r111, %r110, %r109, %r108;
	ld.shared.u32 	%r112, [%r8+52];
	ld.shared.u32 	%r113, [%r73+832];
	mad.lo.s32 	%r114, %r113, %r112, %r111;
	ld.shared.u32 	%r115, [%r8+56];
	ld.shared.u32 	%r116, [%r73+896];
	mad.lo.s32 	%r117, %r116, %r115, %r114;
	ld.shared.u32 	%r118, [%r8+60];
	ld.shared.u32 	%r119, [%r73+960];
	mad.lo.s32 	%r120, %r119, %r118, %r117;
	bar.sync 	0;
	add.s32 	%r121, %r455, -16;
	mul.wide.u32 	%rd10, %r121, 4;
	add.s64 	%rd11, %rd4, %rd10;
	ld.global.u32 	%r122, [%rd11];
	st.shared.u32 	[%r69], %r122;
	mul.wide.u32 	%rd12, %r452, 4;
	add.s64 	%rd13, %rd7, %rd12;
	ld.global.u32 	%r123, [%rd13];
	st.shared.u32 	[%r9], %r123;
	bar.sync 	0;
	ld.shared.u32 	%r124, [%r8];
	ld.shared.u32 	%r125, [%r73];
	mad.lo.s32 	%r126, %r125, %r124, %r120;
	ld.shared.u32 	%r127, [%r8+4];
	ld.shared.u32 	%r128, [%r73+64];
	mad.lo.s32 	%r129, %r128, %r127, %r126;
	ld.shared.u32 	%r130, [%r8+8];
	ld.shared.u32 	%r131, [%r73+128];
	mad.lo.s32 	%r132, %r131, %r130, %r129;
	ld.shared.u32 	%r133, [%r8+12];
	ld.shared.u32 	%r134, [%r73+192];
	mad.lo.s32 	%r135, %r134, %r133, %r132;
	ld.shared.u32 	%r136, [%r8+16];
	ld.shared.u32 	%r137, [%r73+256];
	mad.lo.s32 	%r138, %r137, %r136, %r135;
	ld.shared.u32 	%r139, [%r8+20];
	ld.shared.u32 	%r140, [%r73+320];
	mad.lo.s32 	%r141, %r140, %r139, %r138;
	ld.shared.u32 	%r142, [%r8+24];
	ld.shared.u32 	%r143, [%r73+384];
	mad.lo.s32 	%r144, %r143, %r142, %r141;
	ld.shared.u32 	%r145, [%r8+28];
	ld.shared.u32 	%r146, [%r73+448];
	mad.lo.s32 	%r147, %r146, %r145, %r144;
	ld.shared.u32 	%r148, [%r8+32];
	ld.shared.u32 	%r149, [%r73+512];
	mad.lo.s32 	%r150, %r149, %r148, %r147;
	ld.shared.u32 	%r151, [%r8+36];
	ld.shared.u32 	%r152, [%r73+576];
	mad.lo.s32 	%r153, %r152, %r151, %r150;
	ld.shared.u32 	%r154, [%r8+40];
	ld.shared.u32 	%r155, [%r73+640];
	mad.lo.s32 	%r156, %r155, %r154, %r153;
	ld.shared.u32 	%r157, [%r8+44];
	ld.shared.u32 	%r158, [%r73+704];
	mad.lo.s32 	%r159, %r158, %r157, %r156;
	ld.shared.u32 	%r160, [%r8+48];
	ld.shared.u32 	%r161, [%r73+768];
	mad.lo.s32 	%r162, %r161, %r160, %r159;
	ld.shared.u32 	%r163, [%r8+52];
	ld.shared.u32 	%r164, [%r73+832];
	mad.lo.s32 	%r165, %r164, %r163, %r162;
	ld.shared.u32 	%r166, [%r8+56];
	ld.shared.u32 	%r167, [%r73+896];
	mad.lo.s32 	%r168, %r167, %r166, %r165;
	ld.shared.u32 	%r169, [%r8+60];
	ld.shared.u32 	%r170, [%r73+960];
	mad.lo.s32 	%r171, %r170, %r169, %r168;
	bar.sync 	0;
	add.s32 	%r172, %r455, 16;
	mul.wide.u32 	%rd14, %r455, 4;
	add.s64 	%rd15, %rd4, %rd14;
	ld.global.u32 	%r173, [%rd15];
	st.shared.u32 	[%r69], %r173;
	mul.wide.u32 	%rd16, %r453, 4;
	add.s64 	%rd17, %rd7, %rd16;
	ld.global.u32 	%r174, [%rd17];
	st.shared.u32 	[%r9], %r174;
	bar.sync 	0;
	ld.shared.u32 	%r175, [%r8];
	ld.shared.u32 	%r176, [%r73];
	mad.lo.s32 	%r177, %r176, %r175, %r171;
	ld.shared.u32 	%r178, [%r8+4];
	ld.shared.u32 	%r179, [%r73+64];
	mad.lo.s32 	%r180, %r179, %r178, %r177;
	ld.shared.u32 	%r181, [%r8+8];
	ld.shared.u32 	%r182, [%r73+128];
	mad.lo.s32 	%r183, %r182, %r181, %r180;
	ld.shared.u32 	%r184, [%r8+12];
	ld.shared.u32 	%r185, [%r73+192];
	mad.lo.s32 	%r186, %r185, %r184, %r183;
	ld.shared.u32 	%r187, [%r8+16];
	ld.shared.u32 	%r188, [%r73+256];
	mad.lo.s32 	%r189, %r188, %r187, %r186;
	ld.shared.u32 	%r190, [%r8+20];
	ld.shared.u32 	%r191, [%r73+320];
	mad.lo.s32 	%r192, %r191, %r190, %r189;
	ld.shared.u32 	%r193, [%r8+24];
	ld.shared.u32 	%r194, [%r73+384];
	mad.lo.s32 	%r195, %r194, %r193, %r192;
	ld.shared.u32 	%r196, [%r8+28];
	ld.shared.u32 	%r197, [%r73+448];
	mad.lo.s32 	%r198, %r197, %r196, %r195;
	ld.shared.u32 	%r199, [%r8+32];
	ld.shared.u32 	%r200, [%r73+512];
	mad.lo.s32 	%r201, %r200, %r199, %r198;
	ld.shared.u32 	%r202, [%r8+36];
	ld.shared.u32 	%r203, [%r73+576];
	mad.lo.s32 	%r204, %r203, %r202, %r201;
	ld.shared.u32 	%r205, [%r8+40];
	ld.shared.u32 	%r206, [%r73+640];
	mad.lo.s32 	%r207, %r206, %r205, %r204;
	ld.shared.u32 	%r208, [%r8+44];
	ld.shared.u32 	%r209, [%r73+704];
	mad.lo.s32 	%r210, %r209, %r208, %r207;
	ld.shared.u32 	%r211, [%r8+48];
	ld.shared.u32 	%r212, [%r73+768];
	mad.lo.s32 	%r213, %r212, %r211, %r210;
	ld.shared.u32 	%r214, [%r8+52];
	ld.shared.u32 	%r215, [%r73+832];
	mad.lo.s32 	%r216, %r215, %r214, %r213;
	ld.shared.u32 	%r217, [%r8+56];
	ld.shared.u32 	%r218, [%r73+896];
	mad.lo.s32 	%r219, %r218, %r217, %r216;
	ld.shared.u32 	%r220, [%r8+60];
	ld.shared.u32 	%r221, [%r73+960];
	mad.lo.s32 	%r222, %r221, %r220, %r219;
	bar.sync 	0;
	mul.wide.u32 	%rd18, %r172, 4;
	add.s64 	%rd19, %rd4, %rd18;
	ld.global.u32 	%r223, [%rd19];
	st.shared.u32 	[%r69], %r223;
	mul.wide.u32 	%rd20, %r454, 4;
	add.s64 	%rd21, %rd7, %rd20;
	ld.global.u32 	%r224, [%rd21];
	st.shared.u32 	[%r9], %r224;
	bar.sync 	0;
	ld.shared.u32 	%r225, [%r8];
	ld.shared.u32 	%r226, [%r73];
	mad.lo.s32 	%r227, %r226, %r225, %r222;
	ld.shared.u32 	%r228, [%r8+4];
	ld.shared.u32 	%r229, [%r73+64];
	mad.lo.s32 	%r230, %r229, %r228, %r227;
	ld.shared.u32 	%r231, [%r8+8];
	ld.shared.u32 	%r232, [%r73+128];
	mad.lo.s32 	%r233, %r232, %r231, %r230;
	ld.shared.u32 	%r234, [%r8+12];
	ld.shared.u32 	%r235, [%r73+192];
	mad.lo.s32 	%r236, %r235, %r234, %r233;
	ld.shared.u32 	%r237, [%r8+16];
	ld.shared.u32 	%r238, [%r73+256];
	mad.lo.s32 	%r239, %r238, %r237, %r236;
	ld.shared.u32 	%r240, [%r8+20];
	ld.shared.u32 	%r241, [%r73+320];
	mad.lo.s32 	%r242, %r241, %r240, %r239;
	ld.shared.u32 	%r243, [%r8+24];
	ld.shared.u32 	%r244, [%r73+384];
	mad.lo.s32 	%r245, %r244, %r243, %r242;
	ld.shared.u32 	%r246, [%r8+28];
	ld.shared.u32 	%r247, [%r73+448];
	mad.lo.s32 	%r248, %r247, %r246, %r245;
	ld.shared.u32 	%r249, [%r8+32];
	ld.shared.u32 	%r250, [%r73+512];
	mad.lo.s32 	%r251, %r250, %r249, %r248;
	ld.shared.u32 	%r252, [%r8+36];
	ld.shared.u32 	%r253, [%r73+576];
	mad.lo.s32 	%r254, %r253, %r252, %r251;
	ld.shared.u32 	%r255, [%r8+40];
	ld.shared.u32 	%r256, [%r73+640];
	mad.lo.s32 	%r257, %r256, %r255, %r254;
	ld.shared.u32 	%r258, [%r8+44];
	ld.shared.u32 	%r259, [%r73+704];
	mad.lo.s32 	%r260, %r259, %r258, %r257;
	ld.shared.u32 	%r261, [%r8+48];
	ld.shared.u32 	%r262, [%r73+768];
	mad.lo.s32 	%r263, %r262, %r261, %r260;
	ld.shared.u32 	%r264, [%r8+52];
	ld.shared.u32 	%r265, [%r73+832];
	mad.lo.s32 	%r266, %r265, %r264, %r263;
	ld.shared.u32 	%r267, [%r8+56];
	ld.shared.u32 	%r268, [%r73+896];
	mad.lo.s32 	%r269, %r268, %r267, %r266;
	ld.shared.u32 	%r270, [%r8+60];
	ld.shared.u32 	%r271, [%r73+960];
	mad.lo.s32 	%r464, %r271, %r270, %r269;
	bar.sync 	0;
	add.s32 	%r456, %r456, 4;
	add.s32 	%r455, %r455, 64;
	shl.b32 	%r272, %r41, 6;
	add.s32 	%r454, %r454, %r272;
	add.s32 	%r453, %r453, %r272;
	add.s32 	%r452, %r452, %r272;
	add.s32 	%r451, %r451, %r272;
	setp.ne.s32 	%p3, %r456, 0;
	@%p3 bra 	$L__BB0_3;
$L__BB0_4:
	and.b32  	%r274, %r6, 3;
	setp.eq.s32 	%p4, %r274, 0;
	@%p4 bra 	$L__BB0_9;
	setp.eq.s32 	%p5, %r274, 1;
	@%p5 bra 	$L__BB0_7;
	ld.param.u64 	%rd45, [_Z6matmulPjS_S_j_param_1];
	ld.param.u64 	%rd42, [_Z6matmulPjS_S_j_param_0];
	shl.b32 	%r276, %r462, 4;
	add.s32 	%r277, %r7, %r276;
	cvta.to.global.u64 	%rd22, %rd42;
	mul.wide.u32 	%rd23, %r277, 4;
	add.s64 	%rd24, %rd22, %rd23;
	ld.global.u32 	%r278, [%rd24];
	add.s32 	%r281, %r8, %r52;
	st.shared.u32 	[%r281], %r278;
	add.s32 	%r282, %r276, %r2;
	mad.lo.s32 	%r283, %r282, %r41, %r5;
	cvta.to.global.u64 	%rd25, %rd45;
	mul.wide.u32 	%rd26, %r283, 4;
	add.s64 	%rd27, %rd25, %rd26;
	ld.global.u32 	%r284, [%rd27];
	st.shared.u32 	[%r9], %r284;
	bar.sync 	0;
	ld.shared.u32 	%r285, [%r8];
	add.s32 	%r287, %r50, %r52;
	ld.shared.u32 	%r288, [%r287];
	mad.lo.s32 	%r289, %r288, %r285, %r464;
	ld.shared.u32 	%r290, [%r8+4];
	ld.shared.u32 	%r291, [%r287+64];
	mad.lo.s32 	%r292, %r291, %r290, %r289;
	ld.shared.u32 	%r293, [%r8+8];
	ld.shared.u32 	%r294, [%r287+128];
	mad.lo.s32 	%r295, %r294, %r293, %r292;
	ld.shared.u32 	%r296, [%r8+12];
	ld.shared.u32 	%r297, [%r287+192];
	mad.lo.s32 	%r298, %r297, %r296, %r295;
	ld.shared.u32 	%r299, [%r8+16];
	ld.shared.u32 	%r300, [%r287+256];
	mad.lo.s32 	%r301, %r300, %r299, %r298;
	ld.shared.u32 	%r302, [%r8+20];
	ld.shared.u32 	%r303, [%r287+320];
	mad.lo.s32 	%r304, %r303, %r302, %r301;
	ld.shared.u32 	%r305, [%r8+24];
	ld.shared.u32 	%r306, [%r287+384];
	mad.lo.s32 	%r307, %r306, %r305, %r304;
	ld.shared.u32 	%r308, [%r8+28];
	ld.shared.u32 	%r309, [%r287+448];
	mad.lo.s32 	%r310, %r309, %r308, %r307;
	ld.shared.u32 	%r311, [%r8+32];
	ld.shared.u32 	%r312, [%r287+512];
	mad.lo.s32 	%r313, %r312, %r311, %r310;
	ld.shared.u32 	%r314, [%r8+36];
	ld.shared.u32 	%r315, [%r287+576];
	mad.lo.s32 	%r316, %r315, %r314, %r313;
	ld.shared.u32 	%r317, [%r8+40];
	ld.shared.u32 	%r318, [%r287+640];
	mad.lo.s32 	%r319, %r318, %r317, %r316;
	ld.shared.u32 	%r320, [%r8+44];
	ld.shared.u32 	%r321, [%r287+704];
	mad.lo.s32 	%r322, %r321, %r320, %r319;
	ld.shared.u32 	%r323, [%r8+48];
	ld.shared.u32 	%r324, [%r287+768];
	mad.lo.s32 	%r325, %r324, %r323, %r322;
	ld.shared.u32 	%r326, [%r8+52];
	ld.shared.u32 	%r327, [%r287+832];
	mad.lo.s32 	%r328, %r327, %r326, %r325;
	ld.shared.u32 	%r329, [%r8+56];
	ld.shared.u32 	%r330, [%r287+896];
	mad.lo.s32 	%r331, %r330, %r329, %r328;
	ld.shared.u32 	%r332, [%r8+60];
	ld.shared.u32 	%r333, [%r287+960];
	mad.lo.s32 	%r334, %r333, %r332, %r331;
	bar.sync 	0;
	add.s32 	%r335, %r277, 16;
	mul.wide.u32 	%rd28, %r335, 4;
	add.s64 	%rd29, %rd22, %rd28;
	ld.global.u32 	%r336, [%rd29];
	st.shared.u32 	[%r281], %r336;
	add.s32 	%r337, %r282, 16;
	mad.lo.s32 	%r338, %r337, %r41, %r5;
	mul.wide.u32 	%rd30, %r338, 4;
	add.s64 	%rd31, %rd25, %rd30;
	ld.global.u32 	%r339, [%rd31];
	st.shared.u32 	[%r9], %r339;
	bar.sync 	0;
	ld.shared.u32 	%r340, [%r8];
	ld.shared.u32 	%r341, [%r287];
	mad.lo.s32 	%r342, %r341, %r340, %r334;
	ld.shared.u32 	%r343, [%r8+4];
	ld.shared.u32 	%r344, [%r287+64];
	mad.lo.s32 	%r345, %r344, %r343, %r342;
	ld.shared.u32 	%r346, [%r8+8];
	ld.shared.u32 	%r347, [%r287+128];
	mad.lo.s32 	%r348, %r347, %r346, %r345;
	ld.shared.u32 	%r349, [%r8+12];
	ld.shared.u32 	%r350, [%r287+192];
	mad.lo.s32 	%r351, %r350, %r349, %r348;
	ld.shared.u32 	%r352, [%r8+16];
	ld.shared.u32 	%r353, [%r287+256];
	mad.lo.s32 	%r354, %r353, %r352, %r351;
	ld.shared.u32 	%r355, [%r8+20];
	ld.shared.u32 	%r356, [%r287+320];
	mad.lo.s32 	%r357, %r356, %r355, %r354;
	ld.shared.u32 	%r358, [%r8+24];
	ld.shared.u32 	%r359, [%r287+384];
	mad.lo.s32 	%r360, %r359, %r358, %r357;
	ld.shared.u32 	%r361, [%r8+28];
	ld.shared.u32 	%r362, [%r287+448];
	mad.lo.s32 	%r363, %r362, %r361, %r360;
	ld.shared.u32 	%r364, [%r8+32];
	ld.shared.u32 	%r365, [%r287+512];
	mad.lo.s32 	%r366, %r365, %r364, %r363;
	ld.shared.u32 	%r367, [%r8+36];
	ld.shared.u32 	%r368, [%r287+576];
	mad.lo.s32 	%r369, %r368, %r367, %r366;
	ld.shared.u32 	%r370, [%r8+40];
	ld.shared.u32 	%r371, [%r287+640];
	mad.lo.s32 	%r372, %r371, %r370, %r369;
	ld.shared.u32 	%r373, [%r8+44];
	ld.shared.u32 	%r374, [%r287+704];
	mad.lo.s32 	%r375, %r374, %r373, %r372;
	ld.shared.u32 	%r376, [%r8+48];
	ld.shared.u32 	%r377, [%r287+768];
	mad.lo.s32 	%r378, %r377, %r376, %r375;
	ld.shared.u32 	%r379, [%r8+52];
	ld.shared.u32 	%r380, [%r287+832];
	mad.lo.s32 	%r381, %r380, %r379, %r378;
	ld.shared.u32 	%r382, [%r8+56];
	ld.shared.u32 	%r383, [%r287+896];
	mad.lo.s32 	%r384, %r383, %r382, %r381;
	ld.shared.u32 	%r385, [%r8+60];
	ld.shared.u32 	%r386, [%r287+960];
	mad.lo.s32 	%r464, %r386, %r385, %r384;
	bar.sync 	0;
	add.s32 	%r462, %r462, 2;
$L__BB0_7:
	and.b32  	%r387, %r41, 16;
	setp.eq.s32 	%p6, %r387, 0;
	@%p6 bra 	$L__BB0_9;
	ld.param.u64 	%rd46, [_Z6matmulPjS_S_j_param_1];
	ld.param.u64 	%rd43, [_Z6matmulPjS_S_j_param_0];
	shl.b32 	%r388, %r462, 4;
	add.s32 	%r389, %r7, %r388;
	cvta.to.global.u64 	%rd32, %rd43;
	mul.wide.u32 	%rd33, %r389, 4;
	add.s64 	%rd34, %rd32, %rd33;
	ld.global.u32 	%r390, [%rd34];
	add.s32 	%r393, %r8, %r52;
	st.shared.u32 	[%r393], %r390;
	add.s32 	%r394, %r388, %r2;
	mad.lo.s32 	%r395, %r394, %r41, %r5;
	cvta.to.global.u64 	%rd35, %rd46;
	mul.wide.u32 	%rd36, %r395, 4;
	add.s64 	%rd37, %rd35, %rd36;
	ld.global.u32 	%r396, [%rd37];
	st.shared.u32 	[%r9], %r396;
	bar.sync 	0;
	ld.shared.u32 	%r397, [%r8];
	add.s32 	%r399, %r50, %r52;
	ld.shared.u32 	%r400, [%r399];
	mad.lo.s32 	%r401, %r400, %r397, %r464;
	ld.shared.u32 	%r402, [%r8+4];
	ld.shared.u32 	%r403, [%r399+64];
	mad.lo.s32 	%r404, %r403, %r402, %r401;
	ld.shared.u32 	%r405, [%r8+8];
	ld.shared.u32 	%r406, [%r399+128];
	mad.lo.s32 	%r407, %r406, %r405, %r404;
	ld.shared.u32 	%r408, [%r8+12];
	ld.shared.u32 	%r409, [%r399+192];
	mad.lo.s32 	%r410, %r409, %r408, %r407;
	ld.shared.u32 	%r411, [%r8+16];
	ld.shared.u32 	%r412, [%r399+256];
	mad.lo.s32 	%r413, %r412, %r411, %r410;
	ld.shared.u32 	%r414, [%r8+20];
	ld.shared.u32 	%r415, [%r399+320];
	mad.lo.s32 	%r416, %r415, %r414, %r413;
	ld.shared.u32 	%r417, [%r8+24];
	ld.shared.u32 	%r418, [%r399+384];
	mad.lo.s32 	%r419, %r418, %r417, %r416;
	ld.shared.u32 	%r420, [%r8+28];
	ld.shared.u32 	%r421, [%r399+448];
	mad.lo.s32 	%r422, %r421, %r420, %r419;
	ld.shared.u32 	%r423, [%r8+32];
	ld.shared.u32 	%r424, [%r399+512];
	mad.lo.s32 	%r425, %r424, %r423, %r422;
	ld.shared.u32 	%r426, [%r8+36];
	ld.shared.u32 	%r427, [%r399+576];
	mad.lo.s32 	%r428, %r427, %r426, %r425;
	ld.shared.u32 	%r429, [%r8+40];
	ld.shared.u32 	%r430, [%r399+640];
	mad.lo.s32 	%r431, %r430, %r429, %r428;
	ld.shared.u32 	%r432, [%r8+44];
	ld.shared.u32 	%r433, [%r399+704];
	mad.lo.s32 	%r434, %r433, %r432, %r431;
	ld.shared.u32 	%r435, [%r8+48];
	ld.shared.u32 	%r436, [%r399+768];
	mad.lo.s32 	%r437, %r436, %r435, %r434;
	ld.shared.u32 	%r438, [%r8+52];
	ld.shared.u32 	%r439, [%r399+832];
	mad.lo.s32 	%r440, %r439, %r438, %r437;
	ld.shared.u32 	%r441, [%r8+56];
	ld.shared.u32 	%r442, [%r399+896];
	mad.lo.s32 	%r443, %r442, %r441, %r440;
	ld.shared.u32 	%r444, [%r8+60];
	ld.shared.u32 	%r445, [%r399+960];
	mad.lo.s32 	%r464, %r445, %r444, %r443;
	bar.sync 	0;
$L__BB0_9:
	ld.param.u64 	%rd47, [_Z6matmulPjS_S_j_param_2];
	cvta.to.global.u64 	%rd38, %rd47;
	mad.lo.s32 	%r450, %r41, %r3, %r5;
	mul.wide.u32 	%rd39, %r450, 4;
	add.s64 	%rd40, %rd38, %rd39;
	st.global.u32 	[%rd40], %r464;
	ret;

}
	// .globl	_Z9print_sigPjj
.visible .entry _Z9print_sigPjj(
	.param .u64 .ptr .align 1 _Z9print_sigPjj_param_0,
	.param .u32 _Z9print_sigPjj_param_1
)
{
	.local .align 8 .b8 	__local_depot1[8];
	.reg .b64 	%SP;
	.reg .b64 	%SPL;
	.reg .pred 	%p<10>;
	.reg .b32 	%r<105>;
	.reg .b64 	%rd<17>;

	mov.u64 	%SPL, __local_depot1;
	cvta.local.u64 	%SP, %SPL;
	ld.param.u64 	%rd5, [_Z9print_sigPjj_param_0];
	ld.param.u32 	%r26, [_Z9print_sigPjj_param_1];
	cvta.to.global.u64 	%rd1, %rd5;
	mul.lo.s32 	%r1, %r26, %r26;
	setp.eq.s32 	%p1, %r1, 0;
	mov.b32 	%r104, 0;
	@%p1 bra 	$L__BB1_12;
	and.b32  	%r2, %r1, 13;
	setp.lt.u32 	%p2, %r1, 16;
	mov.b32 	%r99, 0;
	mov.u32 	%r104, %r99;
	@%p2 bra 	$L__BB1_4;
	and.b32  	%r99, %r1, -16;
	neg.s32 	%r93, %r99;
	add.s64 	%rd16, %rd1, 32;
	mov.b32 	%r104, 0;
$L__BB1_3:
	.pragma "nounroll";
	ld.global.u32 	%r30, [%rd16+-32];
	add.s32 	%r31, %r30, %r104;
	ld.global.u32 	%r32, [%rd16+-28];
	mad.lo.s32 	%r33, %r31, -1640531535, %r32;
	ld.global.u32 	%r34, [%rd16+-24];
	mad.lo.s32 	%r35, %r33, -1640531535, %r34;
	ld.global.u32 	%r36, [%rd16+-20];
	mad.lo.s32 	%r37, %r35, -1640531535, %r36;
	ld.global.u32 	%r38, [%rd16+-16];
	mad.lo.s32 	%r39, %r37, -1640531535, %r38;
	ld.global.u32 	%r40, [%rd16+-12];
	mad.lo.s32 	%r41, %r39, -1640531535, %r40;
	ld.global.u32 	%r42, [%rd16+-8];
	mad.lo.s32 	%r43, %r41, -1640531535, %r42;
	ld.global.u32 	%r44, [%rd16+-4];
	mad.lo.s32 	%r45, %r43, -1640531535, %r44;
	ld.global.u32 	%r46, [%rd16];
	mad.lo.s32 	%r47, %r45, -1640531535, %r46;
	ld.global.u32 	%r48, [%rd16+4];
	mad.lo.s32 	%r49, %r47, -1640531535, %r48;
	ld.global.u32 	%r50, [%rd16+8];
	mad.lo.s32 	%r51, %r49, -1640531535, %r50;
	ld.global.u32 	%r52, [%rd16+12];
	mad.lo.s32 	%r53, %r51, -1640531535, %r52;
	ld.global.u32 	%r54, [%rd16+16];
	mad.lo.s32 	%r55, %r53, -1640531535, %r54;
	ld.global.u32 	%r56, [%rd16+20];
	mad.lo.s32 	%r57, %r55, -1640531535, %r56;
	ld.global.u32 	%r58, [%rd16+24];
	mad.lo.s32 	%r59, %r57, -1640531535, %r58;
	ld.global.u32 	%r60, [%rd16+28];
	mad.lo.s32 	%r61, %r59, -1640531535, %r60;
	mul.lo.s32 	%r104, %r61, -1640531535;
	add.s32 	%r93, %r93, 16;
	add.s64 	%rd16, %rd16, 64;
	setp.ne.s32 	%p3, %r93, 0;
	@%p3 bra 	$L__BB1_3;
$L__BB1_4:
	setp.eq.s32 	%p4, %r2, 0;
	@%p4 bra 	$L__BB1_12;
	and.b32  	%r12, %r1, 5;
	setp.lt.u32 	%p5, %r2, 8;
	@%p5 bra 	$L__BB1_7;
	mul.wide.u32 	%rd6, %r99, 4;
	add.s64 	%rd7, %rd1, %rd6;
	ld.global.u32 	%r63, [%rd7];
	add.s32 	%r64, %r63, %r104;
	ld.global.u32 	%r65, [%rd7+4];
	mad.lo.s32 	%r66, %r64, -1640531535, %r65;
	ld.global.u32 	%r67, [%rd7+8];
	mad.lo.s32 	%r68, %r66, -1640531535, %r67;
	ld.global.u32 	%r69, [%rd7+12];
	mad.lo.s32 	%r70, %r68, -1640531535, %r69;
	ld.global.u32 	%r71, [%rd7+16];
	mad.lo.s32 	%r72, %r70, -1640531535, %r71;
	ld.global.u32 	%r73, [%rd7+20];
	mad.lo.s32 	%r74, %r72, -1640531535, %r73;
	ld.global.u32 	%r75, [%rd7+24];
	mad.lo.s32 	%r76, %r74, -1640531535, %r75;
	ld.global.u32 	%r77, [%rd7+28];
	mad.lo.s32 	%r78, %r76, -1640531535, %r77;
	mul.lo.s32 	%r104, %r78, -1640531535;
	add.s32 	%r99, %r99, 8;
$L__BB1_7:
	setp.eq.s32 	%p6, %r12, 0;
	@%p6 bra 	$L__BB1_12;
	setp.lt.u32 	%p7, %r12, 4;
	@%p7 bra 	$L__BB1_10;
	mul.wide.u32 	%rd8, %r99, 4;
	add.s64 	%rd9, %rd1, %rd8;
	ld.global.u32 	%r80, [%rd9];
	add.s32 	%r81, %r80, %r104;
	ld.global.u32 	%r82, [%rd9+4];
	mad.lo.s32 	%r83, %r81, -1640531535, %r82;
	ld.global.u32 	%r84, [%rd9+8];
	mad.lo.s32 	%r85, %r83, -1640531535, %r84;
	ld.global.u32 	%r86, [%rd9+12];
	mad.lo.s32 	%r87, %r85, -1640531535, %r86;
	mul.lo.s32 	%r104, %r87, -1640531535;
	add.s32 	%r99, %r99, 4;
$L__BB1_10:
	and.b32  	%r88, %r1, 1;
	setp.eq.b32 	%p8, %r88, 1;
	not.pred 	%p9, %p8;
	@%p9 bra 	$L__BB1_12;
	mul.wide.u32 	%rd10, %r99, 4;
	add.s64 	%rd11, %rd1, %rd10;
	ld.global.u32 	%r89, [%rd11];
	add.s32 	%r90, %r89, %r104;
	mul.lo.s32 	%r104, %r90, -1640531535;
$L__BB1_12:
	add.u64 	%rd12, %SP, 0;
	add.u64 	%rd13, %SPL, 0;
	st.local.u32 	[%rd13], %r104;
	mov.u64 	%rd14, $str;
	cvta.global.u64 	%rd15, %rd14;
	{ // callseq 0, 0
	.param .b64 param0;
	st.param.b64 	[param0], %rd15;
	.param .b64 param1;
	st.param.b64 	[param1], %rd12;
	.param .b32 retval0;
	call.uni (retval0), 
	vprintf, 
	(
	param0, 
	param1
	);
	ld.param.b32 	%r91, [retval0];
	} // callseq 0
	ret;

}


// ===== COMPILED SASS (sm_100) =====

	.target	sm_100

	.elftype	@"ET_EXEC"


//--------------------- .note.nv.tkinfo           --------------------------
	.section	.note.nv.tkinfo,"",@"SHT_NOTE"
	.sectionflags	@"SHF_NOTE_NV_TKINFO"
	.tkinfo
        /*0018*/ 	.word	0x00000002
        /*0030*/ 	.string	""
        /*0030*/ 	.string	"ptxas"
        /*0030*/ 	.string	"Cuda compilation tools, release 13.0, V13.0.88"
        /*0030*/ 	.string	"Build cuda_13.0.r13.0/compiler.36424714_0"
        /*0030*/ 	.string	"-arch sm_100 -m 64 "



//--------------------- .note.nv.cuinfo           --------------------------
	.section	.note.nv.cuinfo,"",@"SHT_NOTE"
	.sectionflags	@"SHF_NOTE_NV_CUINFO"
        /*0018*/ 	.short	0x0002
        /*001a*/ 	.short	0x0064
        /*001c*/ 	.short	0x0082
	.zero		2


//--------------------- .nv.info                  --------------------------
	.section	.nv.info,"",@"SHT_CUDA_INFO"
	.align	4


	//----- nvinfo : EIATTR_REGCOUNT
	.align		4
        /*0000*/ 	.byte	0x04, 0x2f
        /*0002*/ 	.short	(.L_2 - .L_1)
	.align		4
.L_1:
        /*0004*/ 	.word	index@(_Z6matmulPjS_S_j)
        /*0008*/ 	.word	0x00000028


	//----- nvinfo : EIATTR_FRAME_SIZE
	.align		4
.L_2:
        /*000c*/ 	.byte	0x04, 0x11
        /*000e*/ 	.short	(.L_4 - .L_3)
	.align		4
.L_3:
        /*0010*/ 	.word	index@(_Z6matmulPjS_S_j)
        /*0014*/ 	.word	0x00000000


	//----- nvinfo : EIATTR_REGCOUNT
	.align		4
.L_4:
        /*0018*/ 	.byte	0x04, 0x2f
        /*001a*/ 	.short	(.L_6 - .L_5)
	.align		4
.L_5:
        /*001c*/ 	.word	index@(_Z9print_sigPjj)
        /*0020*/ 	.word	0x0000001d


	//----- nvinfo : EIATTR_FRAME_SIZE
	.align		4
.L_6:
        /*0024*/ 	.byte	0x04, 0x11
        /*0026*/ 	.short	(.L_8 - .L_7)
	.align		4
.L_7:
        /*0028*/ 	.word	index@(_Z9print_sigPjj)
        /*002c*/ 	.word	0x00000008


	//----- nvinfo : EIATTR_MIN_STACK_SIZE
	.align		4
.L_8:
        /*0030*/ 	.byte	0x04, 0x12
        /*0032*/ 	.short	(.L_10 - .L_9)
	.align		4
.L_9:
        /*0034*/ 	.word	index@(_Z9print_sigPjj)
        /*0038*/ 	.word	0x00000008


	//----- nvinfo : EIATTR_MIN_STACK_SIZE
	.align		4
.L_10:
        /*003c*/ 	.byte	0x04, 0x12
        /*003e*/ 	.short	(.L_12 - .L_11)
	.align		4
.L_11:
        /*0040*/ 	.word	index@(_Z6matmulPjS_S_j)
        /*0044*/ 	.word	0x00000000
.L_12:


//--------------------- .nv.compat                --------------------------
	.section	.nv.compat,"",@"SHT_CUDA_COMPAT_INFO"
	.align	4
        /*0000*/ 	.byte	0x02, 0x09, 0x00, 0x00, 0x02, 0x02, 0x01, 0x00, 0x02, 0x05, 0x05, 0x00, 0x03, 0x07, 0x01, 0x01
        /*0010*/ 	.byte	0x02, 0x03, 0x00, 0x00, 0x02, 0x06, 0x01, 0x00, 0x04, 0x0b, 0x08, 0x00, 0x09, 0x00, 0x00, 0x00
        /*0020*/ 	.byte	0x00, 0x00, 0x00, 0x00


//--------------------- .nv.info._Z9print_sigPjj  --------------------------
	.section	.nv.info._Z9print_sigPjj,"",@"SHT_CUDA_INFO"
	.sectionflags	@""
	.align	4


	//----- nvinfo : EIATTR_CUDA_API_VERSION
	.align		4
        /*0000*/ 	.byte	0x04, 0x37
        /*0002*/ 	.short	(.L_14 - .L_13)
.L_13:
        /*0004*/ 	.word	0x00000082


	//----- nvinfo : EIATTR_KPARAM_INFO
	.align		4
.L_14:
        /*0008*/ 	.byte	0x04, 0x17
        /*000a*/ 	.short	(.L_16 - .L_15)
.L_15:
        /*000c*/ 	.word	0x00000000
        /*0010*/ 	.short	0x0001
        /*0012*/ 	.short	0x0008
        /*0014*/ 	.byte	0x00, 0xf0, 0x11, 0x00


	//----- nvinfo : EIATTR_KPARAM_INFO
	.align		4
.L_16:
        /*0018*/ 	.byte	0x04, 0x17
        /*001a*/ 	.short	(.L_18 - .L_17)
.L_17:
        /*001c*/ 	.word	0x00000000
        /*0020*/ 	.short	0x0000
        /*0022*/ 	.short	0x0000
        /*0024*/ 	.byte	0x00, 0xf5, 0x21, 0x00


	//----- nvinfo : EIATTR_SPARSE_MMA_MASK
	.align		4
.L_18:
        /*0028*/ 	.byte	0x03, 0x50
        /*002a*/ 	.short	0x0000


	//----- nvinfo : EIATTR_MAXREG_COUNT
	.align		4
        /*002c*/ 	.byte	0x03, 0x1b
        /*002e*/ 	.short	0x00ff


	//----- nvinfo : EIATTR_EXTERNS
	.align		4
        /*0030*/ 	.byte	0x04, 0x0f
        /*0032*/ 	.short	(.L_20 - .L_19)


	//   ....[0]....
	.align		4
.L_19:
        /*0034*/ 	.word	index@(vprintf)


	//----- nvinfo : EIATTR_MERCURY_ISA_VERSION
	.align		4
.L_20:
        /*0038*/ 	.byte	0x03, 0x5f
        /*003a*/ 	.short	0x0101


	//----- nvinfo : EIATTR_VRC_CTA_INIT_COUNT
	.align		4
        /*003c*/ 	.byte	0x02, 0x4a
	.zero		1
	.zero		1


	//----- nvinfo : EIATTR_SYSCALL_OFFSETS
	.align		4
        /*0040*/ 	.byte	0x04, 0x46
        /*0042*/ 	.short	(.L_22 - .L_21)


	//   ....[0]....
.L_21:
        /*0044*/ 	.word	0x00000750


	//----- nvinfo : EIATTR_EXIT_INSTR_OFFSETS
	.align		4
.L_22:
        /*0048*/ 	.byte	0x04, 0x1c
        /*004a*/ 	.short	(.L_24 - .L_23)


	//   ....[0]....
.L_23:
        /*004c*/ 	.word	0x00000760


	//----- nvinfo : EIATTR_CBANK_PARAM_SIZE
	.align		4
.L_24:
        /*0050*/ 	.byte	0x03, 0x19
        /*0052*/ 	.short	0x000c


	//----- nvinfo : EIATTR_PARAM_CBANK
	.align		4
        /*0054*/ 	.byte	0x04, 0x0a
        /*0056*/ 	.short	(.L_26 - .L_25)
	.align		4
.L_25:
        /*0058*/ 	.word	index@(.nv.constant0._Z9print_sigPjj)
        /*005c*/ 	.short	0x0380
        /*005e*/ 	.short	0x000c


	//----- nvinfo : EIATTR_SW_WAR
	.align		4
.L_26:
        /*0060*/ 	.byte	0x04, 0x36
        /*0062*/ 	.short	(.L_28 - .L_27)
.L_27:
        /*0064*/ 	.word	0x00000008
.L_28:


//--------------------- .nv.info._Z6matmulPjS_S_j --------------------------
	.section	.nv.info._Z6matmulPjS_S_j,"",@"SHT_CUDA_INFO"
	.sectionflags	@""
	.align	4


	//----- nvinfo : EIATTR_CUDA_API_VERSION
	.align		4
        /*0000*/ 	.byte	0x04, 0x37
        /*0002*/ 	.short	(.L_30 - .L_29)
.L_29:
        /*0004*/ 	.word	0x00000082


	//----- nvinfo : EIATTR_KPARAM_INFO
	.align		4
.L_30:
        /*0008*/ 	.byte	0x04, 0x17
        /*000a*/ 	.short	(.L_32 - .L_31)
.L_31:
        /*000c*/ 	.word	0x00000000
        /*0010*/ 	.short	0x0003
        /*0012*/ 	.short	0x0018
        /*0014*/ 	.byte	0x00, 0xf0, 0x11, 0x00


	//----- nvinfo : EIATTR_KPARAM_INFO
	.align		4
.L_32:
        /*0018*/ 	.byte	0x04, 0x17
        /*001a*/ 	.short	(.L_34 - .L_33)
.L_33:
        /*001c*/ 	.word	0x00000000
        /*0020*/ 	.short	0x0002
        /*0022*/ 	.short	0x0010
        /*0024*/ 	.byte	0x00, 0xf5, 0x21, 0x00


	//----- nvinfo : EIATTR_KPARAM_INFO
	.align		4
.L_34:
        /*0028*/ 	.byte	0x04, 0x17
        /*002a*/ 	.short	(.L_36 - .L_35)
.L_35:
        /*002c*/ 	.word	0x00000000
        /*0030*/ 	.short	0x0001
        /*0032*/ 	.short	0x0008
        /*0034*/ 	.byte	0x00, 0xf5, 0x21, 0x00


	//----- nvinfo : EIATTR_KPARAM_INFO
	.align		4
.L_36:
        /*0038*/ 	.byte	0x04, 0x17
        /*003a*/ 	.short	(.L_38 - .L_37)
.L_37:
        /*003c*/ 	.word	0x00000000
        /*0040*/ 	.short	0x0000
        /*0042*/ 	.short	0x0000
        /*0044*/ 	.byte	0x00, 0xf5, 0x21, 0x00


	//----- nvinfo : EIATTR_SPARSE_MMA_MASK
	.align		4
.L_38:
        /*0048*/ 	.byte	0x03, 0x50
        /*004a*/ 	.short	0x0000


	//----- nvinfo : EIATTR_MAXREG_COUNT
	.align		4
        /*004c*/ 	.byte	0x03, 0x1b
        /*004e*/ 	.short	0x00ff


	//----- nvinfo : EIATTR_NUM_BARRIERS
	.align		4
        /*0050*/ 	.byte	0x02, 0x4c
        /*0052*/ 	.byte	0x01
	.zero		1


	//----- nvinfo : EIATTR_MERCURY_ISA_VERSION
	.align		4
        /*0054*/ 	.byte	0x03, 0x5f
        /*0056*/ 	.short	0x0101


	//----- nvinfo : EIATTR_VRC_CTA_INIT_COUNT
	.align		4
        /*0058*/ 	.byte	0x02, 0x4a
	.zero		1
	.zero		1


	//----- nvinfo : EIATTR_EXIT_INSTR_OFFSETS
	.align		4
        /*005c*/ 	.byte	0x04, 0x1c
        /*005e*/ 	.short	(.L_40 - .L_39)


	//   ....[0]....
.L_39:
        /*0060*/ 	.word	0x00001890


	//----- nvinfo : EIATTR_CBANK_PARAM_SIZE
	.align		4
.L_40:
        /*0064*/ 	.byte	0x03, 0x19
        /*0066*/ 	.short	0x001c


	//----- nvinfo : EIATTR_PARAM_CBANK
	.align		4
        /*0068*/ 	.byte	0x04, 0x0a
        /*006a*/ 	.short	(.L_42 - .L_41)
	.align		4
.L_41:
        /*006c*/ 	.word	index@(.nv.constant0._Z6matmulPjS_S_j)
        /*0070*/ 	.short	0x0380
        /*0072*/ 	.short	0x001c


	//----- nvinfo : EIATTR_SW_WAR
	.align		4
.L_42:
        /*0074*/ 	.byte	0x04, 0x36
        /*0076*/ 	.short	(.L_44 - .L_43)
.L_43:
        /*0078*/ 	.word	0x00000008
.L_44:


//--------------------- .nv.callgraph             --------------------------
	.section	.nv.callgraph,"",@"SHT_CUDA_CALLGRAPH"
	.align	4
	.sectionentsize	8
	.align		4
        /*0000*/ 	.word	0x00000000
	.align		4
        /*0004*/ 	.word	0xffffffff
	.align		4
        /*0008*/ 	.word	index@(_Z9print_sigPjj)
	.align		4
        /*000c*/ 	.word	index@(vprintf)
	.align		4
        /*0010*/ 	.word	0x00000000
	.align		4
        /*0014*/ 	.word	0xfffffffe
	.align		4
        /*0018*/ 	.word	0x00000000
	.align		4
        /*001c*/ 	.word	0xfffffffd
	.align		4
        /*0020*/ 	.word	0x00000000
	.align		4
        /*0024*/ 	.word	0xfffffffc


//--------------------- .nv.constant4             --------------------------
	.section	.nv.constant4,"a",@progbits
	.align	8
	.align		8
.nv.constant4:
        /*0000*/ 	.dword	vprintf
	.align		8
        /*0008*/ 	.dword	$str


//--------------------- .text._Z9print_sigPjj     --------------------------
	.section	.text._Z9print_sigPjj,"ax",@progbits
	.align	128
        .global         _Z9print_sigPjj
        .type           _Z9print_sigPjj,@function
        .size           _Z9print_sigPjj,(.L_x_11 - _Z9print_sigPjj)
        .other          _Z9print_sigPjj,@"STO_CUDA_ENTRY STV_DEFAULT"
_Z9print_sigPjj:
.text._Z9print_sigPjj:
[----:B------:R-:W0:Y:S08]  /*0000*/  LDC R1, c[0x0][0x37c] ;  /* 0x0000df00ff017b82 */ /* 0x000e300000000800 */
[----:B------:R-:W1:Y:S01]  /*0010*/  LDC R5, c[0x0][0x388] ;  /* 0x0000e200ff057b82 */ /* 0x000e620000000800 */
[----:B------:R-:W2:Y:S01]  /*0020*/  LDCU UR4, c[0x0][0x2f8] ;  /* 0x00005f00ff0477ac */ /* 0x000ea20008000800 */
[----:B0-----:R-:W-:Y:S01]  /*0030*/  IADD3 R1, PT, PT, R1, -0x8, RZ ;  /* 0xfffffff801017810 */ /* 0x001fe20007ffe0ff */
[----:B------:R-:W-:Y:S01]  /*0040*/  HFMA2 R0, -RZ, RZ, 0, 0 ;  /* 0x00000000ff007431 */ /* 0x000fe200000001ff */
[----:B------:R-:W0:Y:S02]  /*0050*/  LDCU UR5, c[0x0][0x2fc] ;  /* 0x00005f80ff0577ac */ /* 0x000e240008000800 */
[----:B--2---:R-:W-:-:S04]  /*0060*/  IADD3 R6, P1, PT, R1, UR4, RZ ;  /* 0x0000000401067c10 */ /* 0x004fc8000ff3e0ff */
[----:B0-----:R-:W-:Y:S01]  /*0070*/  IADD3.X R7, PT, PT, RZ, UR5, RZ, P1, !PT ;  /* 0x00000005ff077c10 */ /* 0x001fe20008ffe4ff */
[----:B-1----:R-:W-:-:S05]  /*0080*/  IMAD R5, R5, R5, RZ ;  /* 0x0000000505057224 */ /* 0x002fca00078e02ff */
[----:B------:R-:W-:-:S13]  /*0090*/  ISETP.NE.AND P0, PT, R5, RZ, PT ;  /* 0x000000ff0500720c */ /* 0x000fda0003f05270 */
[----:B------:R-:W-:Y:S05]  /*00a0*/  @!P0 BRA `(.L_x_0) ;  /* 0x00000004008c8947 */ /* 0x000fea0003800000 */
[C---:B------:R-:W-:Y:S01]  /*00b0*/  ISETP.GE.U32.AND P1, PT, R5.reuse, 0x10, PT ;  /* 0x000000100500780c */ /* 0x040fe20003f26070 */
[----:B------:R-:W0:Y:S01]  /*00c0*/  LDCU.64 UR6, c[0x0][0x358] ;  /* 0x00006b00ff0677ac */ /* 0x000e220008000a00 */
[----:B------:R-:W-:Y:S02]  /*00d0*/  LOP3.LUT R21, R5, 0xd, RZ, 0xc0, !PT ;  /* 0x0000000d05157812 */ /* 0x000fe400078ec0ff */
[----:B------:R-:W-:Y:S02]  /*00e0*/  MOV R4, RZ ;  /* 0x000000ff00047202 */ /* 0x000fe40000000f00 */
[----:B------:R-:W-:Y:S02]  /*00f0*/  ISETP.NE.AND P0, PT, R21, RZ, PT ;  /* 0x000000ff1500720c */ /* 0x000fe40003f05270 */
[----:B------:R-:W-:-:S05]  /*0100*/  MOV R0, RZ ;  /* 0x000000ff00007202 */ /* 0x000fca0000000f00 */
[----:B------:R-:W-:Y:S06]  /*0110*/  @!P1 BRA `(.L_x_1) ;  /* 0x0000000000b89947 */ /* 0x000fec0003800000 */
[----:B------:R-:W1:Y:S01]  /*0120*/  LDCU.64 UR4, c[0x0][0x380] ;  /* 0x00007000ff0477ac */ /* 0x000e620008000a00 */
[----:B------:R-:W-:Y:S02]  /*0130*/  LOP3.LUT R4, R5, 0xfffffff0, RZ, 0xc0, !PT ;  /* 0xfffffff005047812 */ /* 0x000fe400078ec0ff */
[----:B------:R-:W-:Y:S02]  /*0140*/  MOV R0, RZ ;  /* 0x000000ff00007202 */ /* 0x000fe40000000f00 */
[----:B------:R-:W-:Y:S01]  /*0150*/  IADD3 R23, PT, PT, -R4, RZ, RZ ;  /* 0x000000ff04177210 */ /* 0x000fe20007ffe1ff */
[----:B-1----:R-:W-:-:S04]  /*0160*/  UIADD3 UR4, UP0, UPT, UR4, 0x20, URZ ;  /* 0x0000002004047890 */ /* 0x002fc8000ff1e0ff */
[----:B------:R-:W-:Y:S02]  /*0170*/  UIADD3.X UR5, UPT, UPT, URZ, UR5, URZ, UP0, !UPT ;  /* 0x00000005ff057290 */ /* 0x000fe400087fe4ff */
[----:B------:R-:W-:-:S04]  /*0180*/  MOV R2, UR4 ;  /* 0x0000000400027c02 */ /* 0x000fc80008000f00 */
[----:B------:R-:W-:-:S07]  /*0190*/  MOV R3, UR5 ;  /* 0x0000000500037c02 */ /* 0x000fce0008000f00 */
.L_x_2:
[----:B0-----:R-:W2:Y:S04]  /*01a0*/  LDG.E R19, desc[UR6][R2.64+-0x20] ;  /* 0xffffe00602137981 */ /* 0x001ea8000c1e1900 */
[----:B------:R-:W3:Y:S04]  /*01b0*/  LDG.E R20, desc[UR6][R2.64+-0x1c] ;  /* 0xffffe40602147981 */ /* 0x000ee8000c1e1900 */
[----:B------:R-:W4:Y:S04]  /*01c0*/  LDG.E R22, desc[UR6][R2.64+-0x18] ;  /* 0xffffe80602167981 */ /* 0x000f28000c1e1900 */
[----:B------:R-:W5:Y:S04]  /*01d0*/  LDG.E R24, desc[UR6][R2.64+-0x14] ;  /* 0xffffec0602187981 */ /* 0x000f68000c1e1900 */
        /* <DEDUP_REMOVED lines=11> */
[----:B------:R0:W5:Y:S01]  /*0290*/  LDG.E R9, desc[UR6][R2.64+0x1c] ;  /* 0x00001c0602097981 */ /* 0x000162000c1e1900 */
[----:B------:R-:W-:-:S04]  /*02a0*/  IADD3 R23, PT, PT, R23, 0x10, RZ ;  /* 0x0000001017177810 */ /* 0x000fc80007ffe0ff */
[----:B------:R-:W-:Y:S02]  /*02b0*/  ISETP.NE.AND P1, PT, R23, RZ, PT ;  /* 0x000000ff1700720c */ /* 0x000fe40003f25270 */
[----:B0-----:R-:W-:-:S04]  /*02c0*/  IADD3 R2, P2, PT, R2, 0x40, RZ ;  /* 0x0000004002027810 */ /* 0x001fc80007f5e0ff */
[----:B------:R-:W-:Y:S02]  /*02d0*/  IADD3.X R3, PT, PT, RZ, R3, RZ, P2, !PT ;  /* 0x00000003ff037210 */ /* 0x000fe400017fe4ff */
[----:B--2---:R-:W-:-:S05]  /*02e0*/  IADD3 R19, PT, PT, R19, R0, RZ ;  /* 0x0000000013137210 */ /* 0x004fca0007ffe0ff */
[----:B---3--:R-:W-:-:S04]  /*02f0*/  IMAD R19, R19, -0x61c8864f, R20 ;  /* 0x9e3779b113137824 */ /* 0x008fc800078e0214 */
[----:B----4-:R-:W-:-:S04]  /*0300*/  IMAD R19, R19, -0x61c8864f, R22 ;  /* 0x9e3779b113137824 */ /* 0x010fc800078e0216 */
[----:B-----5:R-:W-:-:S04]  /*0310*/  IMAD R19, R19, -0x61c8864f, R24 ;  /* 0x9e3779b113137824 */ /* 0x020fc800078e0218 */
[----:B------:R-:W-:-:S04]  /*0320*/  IMAD R19, R19, -0x61c8864f, R26 ;  /* 0x9e3779b113137824 */ /* 0x000fc800078e021a */
        /* <DEDUP_REMOVED lines=11> */
[----:B------:R-:W-:Y:S01]  /*03e0*/  IMAD R0, R8, -0x61c8864f, RZ ;  /* 0x9e3779b108007824 */ /* 0x000fe200078e02ff */
[----:B------:R-:W-:Y:S06]  /*03f0*/  @P1 BRA `(.L_x_2) ;  /* 0xfffffffc00681947 */ /* 0x000fec000383ffff */
.L_x_1:
[----:B------:R-:W-:Y:S05]  /*0400*/  @!P0 BRA `(.L_x_0) ;  /* 0x0000000000b48947 */ /* 0x000fea0003800000 */
[----:B------:R-:W-:Y:S02]  /*0410*/  ISETP.GE.U32.AND P0, PT, R21, 0x8, PT ;  /* 0x000000081500780c */ /* 0x000fe40003f06070 */
[----:B------:R-:W-:-:S04]  /*0420*/  LOP3.LUT R10, R5, 0x5, RZ, 0xc0, !PT ;  /* 0x00000005050a7812 */ /* 0x000fc800078ec0ff */
[----:B------:R-:W-:-:S07]  /*0430*/  ISETP.NE.AND P1, PT, R10, RZ, PT ;  /* 0x000000ff0a00720c */ /* 0x000fce0003f25270 */
[----:B------:R-:W-:Y:S06]  /*0440*/  @!P0 BRA `(.L_x_3) ;  /* 0x0000000000508947 */ /* 0x000fec0003800000 */
[----:B------:R-:W1:Y:S02]  /*0450*/  LDC.64 R2, c[0x0][0x380] ;  /* 0x0000e000ff027b82 */ /* 0x000e640000000a00 */
[----:B-1----:R-:W-:-:S05]  /*0460*/  IMAD.WIDE.U32 R2, R4, 0x4, R2 ;  /* 0x0000000404027825 */ /* 0x002fca00078e0002 */
[----:B0-----:R-:W2:Y:S04]  /*0470*/  LDG.E R9, desc[UR6][R2.64] ;  /* 0x0000000602097981 */ /* 0x001ea8000c1e1900 */
[----:B------:R-:W3:Y:S04]  /*0480*/  LDG.E R8, desc[UR6][R2.64+0x4] ;  /* 0x0000040602087981 */ /* 0x000ee8000c1e1900 */
[----:B------:R-:W4:Y:S04]  /*0490*/  LDG.E R11, desc[UR6][R2.64+0x8] ;  /* 0x00000806020b7981 */ /* 0x000f28000c1e1900 */
[----:B------:R-:W5:Y:S04]  /*04a0*/  LDG.E R13, desc[UR6][R2.64+0xc] ;  /* 0x00000c06020d7981 */ /* 0x000f68000c1e1900 */
[----:B------:R-:W5:Y:S04]  /*04b0*/  LDG.E R15, desc[UR6][R2.64+0x10] ;  /* 0x00001006020f7981 */ /* 0x000f68000c1e1900 */
[----:B------:R-:W5:Y:S04]  /*04c0*/  LDG.E R17, desc[UR6][R2.64+0x14] ;  /* 0x0000140602117981 */ /* 0x000f68000c1e1900 */
[----:B------:R-:W5:Y:S04]  /*04d0*/  LDG.E R19, desc[UR6][R2.64+0x18] ;  /* 0x0000180602137981 */ /* 0x000f68000c1e1900 */
[----:B------:R-:W5:Y:S01]  /*04e0*/  LDG.E R21, desc[UR6][R2.64+0x1c] ;  /* 0x00001c0602157981 */ /* 0x000f62000c1e1900 */
[----:B------:R-:W-:-:S02]  /*04f0*/  IADD3 R4, PT, PT, R4, 0x8, RZ ;  /* 0x0000000804047810 */ /* 0x000fc40007ffe0ff */
        /* <DEDUP_REMOVED lines=8> */
[----:B------:R-:W-:-:S07]  /*0580*/  IMAD R0, R8, -0x61c8864f, RZ ;  /* 0x9e3779b108007824 */ /* 0x000fce00078e02ff */
.L_x_3:
[----:B------:R-:W-:Y:S05]  /*0590*/  @!P1 BRA `(.L_x_0) ;  /* 0x0000000000509947 */ /* 0x000fea0003800000 */
[----:B------:R-:W-:Y:S02]  /*05a0*/  ISETP.GE.U32.AND P0, PT, R10, 0x4, PT ;  /* 0x000000040a00780c */ /* 0x000fe40003f06070 */
[----:B------:R-:W-:-:S04]  /*05b0*/  LOP3.LUT R5, R5, 0x1, RZ, 0xc0, !PT ;  /* 0x0000000105057812 */ /* 0x000fc800078ec0ff */
[----:B------:R-:W-:-:S07]  /*05c0*/  ISETP.NE.U32.AND P1, PT, R5, 0x1, PT ;  /* 0x000000010500780c */ /* 0x000fce0003f25070 */
[----:B------:R-:W1:Y:S08]  /*05d0*/  @P0 LDC.64 R2, c[0x0][0x380] ;  /* 0x0000e000ff020b82 */ /* 0x000e700000000a00 */
[----:B------:R-:W2:Y:S01]  /*05e0*/  @!P1 LDC.64 R8, c[0x0][0x380] ;  /* 0x0000e000ff089b82 */ /* 0x000ea20000000a00 */
[----:B-1----:R-:W-:-:S05]  /*05f0*/  @P0 IMAD.WIDE.U32 R2, R4, 0x4, R2 ;  /* 0x0000000404020825 */ /* 0x002fca00078e0002 */
[----:B0-----:R-:W3:Y:S04]  /*0600*/  @P0 LDG.E R11, desc[UR6][R2.64] ;  /* 0x00000006020b0981 */ /* 0x001ee8000c1e1900 */
[----:B------:R-:W4:Y:S01]  /*0610*/  @P0 LDG.E R10, desc[UR6][R2.64+0x4] ;  /* 0x00000406020a0981 */ /* 0x000f22000c1e1900 */
[----:B------:R-:W-:-:S03]  /*0620*/  @P0 IADD3 R4, PT, PT, R4, 0x4, RZ ;  /* 0x0000000404040810 */ /* 0x000fc60007ffe0ff */
[----:B------:R-:W5:Y:S04]  /*0630*/  @P0 LDG.E R13, desc[UR6][R2.64+0x8] ;  /* 0x00000806020d0981 */ /* 0x000f68000c1e1900 */
[----:B------:R-:W5:Y:S01]  /*0640*/  @P0 LDG.E R15, desc[UR6][R2.64+0xc] ;  /* 0x00000c06020f0981 */ /* 0x000f62000c1e1900 */
[----:B--2---:R-:W-:-:S06]  /*0650*/  @!P1 IMAD.WIDE.U32 R4, R4, 0x4, R8 ;  /* 0x0000000404049825 */ /* 0x004fcc00078e0008 */
[----:B------:R-:W2:Y:S01]  /*0660*/  @!P1 LDG.E R5, desc[UR6][R4.64] ;  /* 0x0000000604059981 */ /* 0x000ea2000c1e1900 */
[----:B---3--:R-:W-:-:S05]  /*0670*/  @P0 IADD3 R11, PT, PT, R0, R11, RZ ;  /* 0x0000000b000b0210 */ /* 0x008fca0007ffe0ff */
[----:B----4-:R-:W-:-:S04]  /*0680*/  @P0 IMAD R10, R11, -0x61c8864f, R10 ;  /* 0x9e3779b10b0a0824 */ /* 0x010fc800078e020a */
[----:B-----5:R-:W-:-:S04]  /*0690*/  @P0 IMAD R10, R10, -0x61c8864f, R13 ;  /* 0x9e3779b10a0a0824 */ /* 0x020fc800078e020d */
[----:B------:R-:W-:-:S04]  /*06a0*/  @P0 IMAD R10, R10, -0x61c8864f, R15 ;  /* 0x9e3779b10a0a0824 */ /* 0x000fc800078e020f */
[----:B------:R-:W-:-:S05]  /*06b0*/  @P0 IMAD R0, R10, -0x61c8864f, RZ ;  /* 0x9e3779b10a000824 */ /* 0x000fca00078e02ff */
[----:B--2---:R-:W-:-:S05]  /*06c0*/  @!P1 IADD3 R8, PT, PT, R0, R5, RZ ;  /* 0x0000000500089210 */ /* 0x004fca0007ffe0ff */
[----:B------:R-:W-:-:S07]  /*06d0*/  @!P1 IMAD R0, R8, -0x61c8864f, RZ ;  /* 0x9e3779b108009824 */ /* 0x000fce00078e02ff */
.L_x_0:
[----:B------:R-:W-:Y:S01]  /*06e0*/  MOV R2, 0x0 ;  /* 0x0000000000027802 */ /* 0x000fe20000000f00 */
[----:B------:R1:W-:Y:S01]  /*06f0*/  STL [R1], R0 ;  /* 0x0000000001007387 */ /* 0x0003e20000100800 */
[----:B------:R-:W2:Y:S04]  /*0700*/  LDCU.64 UR4, c[0x4][0x8] ;  /* 0x01000100ff0477ac */ /* 0x000ea80008000a00 */
[----:B------:R-:W3:Y:S01]  /*0710*/  LDC.64 R2, c[0x4][R2] ;  /* 0x0100000002027b82 */ /* 0x000ee20000000a00 */
[----:B--2---:R-:W-:Y:S02]  /*0720*/  MOV R4, UR4 ;  /* 0x0000000400047c02 */ /* 0x004fe40008000f00 */
[----:B-1----:R-:W-:-:S07]  /*0730*/  MOV R5, UR5 ;  /* 0x0000000500057c02 */ /* 0x002fce0008000f00 */
[----:B------:R-:W-:-:S07]  /*0740*/  LEPC R20, `(.L_x_4) ;  /* 0x000000001014794e */ /* 0x000fce0000000000 */
[----:B0--3--:R-:W-:Y:S05]  /*0750*/  CALL.ABS.NOINC R2 ;  /* 0x0000000002007343 */ /* 0x009fea0003c00000 */
.L_x_4:
[----:B------:R-:W-:Y:S05]  /*0760*/  EXIT ;  /* 0x000000000000794d */ /* 0x000fea0003800000 */
.L_x_5:
[----:B------:R-:W-:-:S00]  /*0770*/  BRA `(.L_x_5) ;  /* 0xfffffffc00fc7947 */ /* 0x000fc0000383ffff */
[----:B------:R-:W-:-:S00]  /*0780*/  NOP ;  /* 0x0000000000007918 */ /* 0x000fc00000000000 */
[----:B------:R-:W-:-:S00]  /*0790*/  NOP ;  /* 0x0000000000007918 */ /* 0x000fc00000000000 */
[----:B------:R-:W-:-:S00]  /*07a0*/  NOP ;  /* 0x0000000000007918 */ /* 0x000fc00000000000 */
[----:B------:R-:W-:-:S00]  /*07b0*/  NOP ;  /* 0x0000000000007918 */ /* 0x000fc00000000000 */
[----:B------:R-:W-:-:S00]  /*07c0*/  NOP ;  /* 0x0000000000007918 */ /* 0x000fc00000000000 */
[----:B------:R-:W-:-:S00]  /*07d0*/  NOP ;  /* 0x0000000000007918 */ /* 0x000fc00000000000 */
[----:B------:R-:W-:-:S00]  /*07e0*/  NOP ;  /* 0x0000000000007918 */ /* 0x000fc00000000000 */
[----:B------:R-:W-:-:S00]  /*07f0*/  NOP ;  /* 0x0000000000007918 */ /* 0x000fc00000000000 */
.L_x_11:


//--------------------- .text._Z6matmulPjS_S_j    --------------------------
	.section	.text._Z6matmulPjS_S_j,"ax",@progbits
	.align	128
        .global         _Z6matmulPjS_S_j
        .type           _Z6matmulPjS_S_j,@function
        .size           _Z6matmulPjS_S_j,(.L_x_12 - _Z6matmulPjS_S_j)
        .other          _Z6matmulPjS_S_j,@"STO_CUDA_ENTRY STV_DEFAULT"
_Z6matmulPjS_S_j:
.text._Z6matmulPjS_S_j:
[----:B------:R-:W-:Y:S08]  /*0000*/  LDC R1, c[0x0][0x37c] ;  /* 0x0000df00ff017b82 */ /* 0x000ff00000000800 */
[----:B------:R-:W0:Y:S01]  /*0010*/  LDC R2, c[0x0][0x398] ;  /* 0x0000e600ff027b82 */ /* 0x000e220000000800 */
[----:B------:R-:W1:Y:S01]  /*0020*/  S2R R21, SR_CTAID.Y ;  /* 0x0000000000157919 */ /* 0x000e620000002600 */
[----:B------:R-:W2:Y:S01]  /*0030*/  LDCU.64 UR8, c[0x0][0x358] ;  /* 0x00006b00ff0877ac */ /* 0x000ea20008000a00 */
[----:B------:R-:W-:Y:S01]  /*0040*/  HFMA2 R33, -RZ, RZ, 0, 0 ;  /* 0x00000000ff217431 */ /* 0x000fe200000001ff */
[----:B------:R-:W1:Y:S01]  /*0050*/  S2R R0, SR_TID.Y ;  /* 0x0000000000007919 */ /* 0x000e620000002200 */
[----:B------:R-:W3:Y:S01]  /*0060*/  S2R R12, SR_CTAID.X ;  /* 0x00000000000c7919 */ /* 0x000ee20000002500 */
[----:B------:R-:W3:Y:S01]  /*0070*/  S2R R3, SR_TID.X ;  /* 0x0000000000037919 */ /* 0x000ee20000002100 */
[----:B0-----:R-:W-:-:S02]  /*0080*/  ISETP.GE.U32.AND P0, PT, R2, 0x10, PT ;  /* 0x000000100200780c */ /* 0x001fc40003f06070 */
[----:B-1----:R-:W-:Y:S02]  /*0090*/  LEA R21, R21, R0, 0x4 ;  /* 0x0000000015157211 */ /* 0x002fe400078e20ff */
[----:B---3--:R-:W-:-:S09]  /*00a0*/  LEA R7, R12, R3, 0x4 ;  /* 0x000000030c077211 */ /* 0x008fd200078e20ff */
[----:B--2---:R-:W-:Y:S05]  /*00b0*/  @!P0 BRA `(.L_x_6) ;  /* 0x0000001400e48947 */ /* 0x004fea0003800000 */
[----:B------:R-:W0:Y:S01]  /*00c0*/  S2UR UR6, SR_CgaCtaId ;  /* 0x00000000000679c3 */ /* 0x000e220000008800 */
[----:B------:R-:W-:Y:S01]  /*00d0*/  SHF.R.U32.HI R8, RZ, 0x4, R2 ;  /* 0x00000004ff087819 */ /* 0x000fe20000011602 */
[----:B------:R-:W-:Y:S01]  /*00e0*/  UMOV UR4, 0x400 ;  /* 0x0000040000047882 */ /* 0x000fe20000000000 */
[----:B------:R-:W-:Y:S01]  /*00f0*/  IMAD R20, R21, R2, R3 ;  /* 0x0000000215147224 */ /* 0x000fe200078e0203 */
[----:B------:R-:W-:Y:S01]  /*0100*/  UIADD3 UR5, UPT, UPT, UR4, 0x400, URZ ;  /* 0x0000040004057890 */ /* 0x000fe2000fffe0ff */
[C---:B------:R-:W-:Y:S02]  /*0110*/  IADD3 R4, PT, PT, R8.reuse, -0x1, RZ ;  /* 0xffffffff08047810 */ /* 0x040fe40007ffe0ff */
[----:B------:R-:W-:Y:S02]  /*0120*/  LOP3.LUT P0, R16, R8, 0x3, RZ, 0xc0, !PT ;  /* 0x0000000308107812 */ /* 0x000fe4000780c0ff */
[----:B------:R-:W-:Y:S02]  /*0130*/  ISETP.GE.U32.AND P1, PT, R4, 0x3, PT ;  /* 0x000000030400780c */ /* 0x000fe40003f26070 */
[----:B------:R-:W-:-:S02]  /*0140*/  MOV R5, RZ ;  /* 0x000000ff00057202 */ /* 0x000fc40000000f00 */
[----:B------:R-:W-:Y:S01]  /*0150*/  MOV R33, RZ ;  /* 0x000000ff00217202 */ /* 0x000fe20000000f00 */
[----:B0-----:R-:W-:Y:S02]  /*0160*/  ULEA UR5, UR6, UR5, 0x18 ;  /* 0x0000000506057291 */ /* 0x001fe4000f8ec0ff */
[----:B------:R-:W-:-:S04]  /*0170*/  ULEA UR4, UR6, UR4, 0x18 ;  /* 0x0000000406047291 */ /* 0x000fc8000f8ec0ff */
[C---:B------:R-:W-:Y:S02]  /*0180*/  LEA R6, R0.reuse, UR5, 0x6 ;  /* 0x0000000500067c11 */ /* 0x040fe4000f8e30ff */
[----:B------:R-:W-:Y:S02]  /*0190*/  LEA R4, R0, UR4, 0x6 ;  /* 0x0000000400047c11 */ /* 0x000fe4000f8e30ff */
[----:B------:R-:W-:Y:S01]  /*01a0*/  LEA R6, R3, R6, 0x2 ;  /* 0x0000000603067211 */ /* 0x000fe200078e10ff */
[----:B------:R-:W-:Y:S06]  /*01b0*/  @!P1 BRA `(.L_x_7) ;  /* 0x0000000c00389947 */ /* 0x000fec0003800000 */
[C---:B------:R-:W-:Y:S01]  /*01c0*/  IADD3 R5, PT, PT, R0.reuse, 0x30, RZ ;  /* 0x0000003000057810 */ /* 0x040fe20007ffe0ff */
[CCC-:B------:R-:W-:Y:S01]  /*01d0*/  IMAD R19, R0.reuse, R2.reuse, R3.reuse ;  /* 0x0000000200137224 */ /* 0x1c0fe200078e0203 */
[C---:B------:R-:W-:Y:S02]  /*01e0*/  IADD3 R9, PT, PT, R0.reuse, 0x20, RZ ;  /* 0x0000002000097810 */ /* 0x040fe40007ffe0ff */
[----:B------:R-:W-:Y:S01]  /*01f0*/  IADD3 R10, PT, PT, R0, 0x10, RZ ;  /* 0x00000010000a7810 */ /* 0x000fe20007ffe0ff */
[-CC-:B------:R-:W-:Y:S01]  /*0200*/  IMAD R27, R5, R2.reuse, R3.reuse ;  /* 0x00000002051b7224 */ /* 0x180fe200078e0203 */
[----:B------:R-:W-:Y:S01]  /*0210*/  LOP3.LUT R5, R8, 0xffffffc, RZ, 0xc0, !PT ;  /* 0x0ffffffc08057812 */ /* 0x000fe200078ec0ff */
[-CC-:B------:R-:W-:Y:S01]  /*0220*/  IMAD R9, R9, R2.reuse, R3.reuse ;  /* 0x0000000209097224 */ /* 0x180fe200078e0203 */
[----:B------:R-:W-:Y:S01]  /*0230*/  LEA R19, R12, R19, 0x4 ;  /* 0x000000130c137211 */ /* 0x000fe200078e20ff */
[----:B------:R-:W-:Y:S01]  /*0240*/  IMAD R10, R10, R2, R3 ;  /* 0x000000020a0a7224 */ /* 0x000fe200078e0203 */
[----:B------:R-:W-:-:S02]  /*0250*/  LEA R27, R12, R27, 0x4 ;  /* 0x0000001b0c1b7211 */ /* 0x000fc400078e20ff */
[C---:B------:R-:W-:Y:S02]  /*0260*/  LEA R25, R12.reuse, R9, 0x4 ;  /* 0x000000090c197211 */ /* 0x040fe400078e20ff */
[----:B------:R-:W-:Y:S02]  /*0270*/  LEA R23, R12, R10, 0x4 ;  /* 0x0000000a0c177211 */ /* 0x000fe400078e20ff */
[----:B------:R-:W-:Y:S02]  /*0280*/  IADD3 R18, PT, PT, R20, 0x20, RZ ;  /* 0x0000002014127810 */ /* 0x000fe40007ffe0ff */
[----:B------:R-:W-:Y:S02]  /*0290*/  MOV R33, RZ ;  /* 0x000000ff00217202 */ /* 0x000fe40000000f00 */
[----:B------:R-:W-:-:S07]  /*02a0*/  IADD3 R22, PT, PT, -R5, RZ, RZ ;  /* 0x000000ff05167210 */ /* 0x000fce0007ffe1ff */
.L_x_8:
[----:B------:R-:W0:Y:S01]  /*02b0*/  LDC.64 R30, c[0x0][0x380] ;  /* 0x0000e000ff1e7b82 */ /* 0x000e220000000a00 */
[----:B------:R-:W-:-:S07]  /*02c0*/  IADD3 R11, PT, PT, R18, -0x20, RZ ;  /* 0xffffffe0120b7810 */ /* 0x000fce0007ffe0ff */
[----:B------:R-:W1:Y:S01]  /*02d0*/  LDC.64 R28, c[0x0][0x388] ;  /* 0x0000e200ff1c7b82 */ /* 0x000e620000000a00 */
[----:B0-----:R-:W-:-:S06]  /*02e0*/  IMAD.WIDE.U32 R10, R11, 0x4, R30 ;  /* 0x000000040b0a7825 */ /* 0x001fcc00078e001e */
[----:B------:R-:W2:Y:S01]  /*02f0*/  LDG.E R11, desc[UR8][R10.64] ;  /* 0x000000080a0b7981 */ /* 0x000ea2000c1e1900 */
[----:B-1----:R-:W-:-:S05]  /*0300*/  IMAD.WIDE.U32 R8, R19, 0x4, R28 ;  /* 0x0000000413087825 */ /* 0x002fca00078e001c */
[----:B------:R-:W3:Y:S01]  /*0310*/  LDG.E R37, desc[UR8][R8.64] ;  /* 0x0000000808257981 */ /* 0x000ee2000c1e1900 */
[C---:B------:R-:W-:Y:S02]  /*0320*/  LEA R24, R3.reuse, R4, 0x2 ;  /* 0x0000000403187211 */ /* 0x040fe400078e10ff */
[----:B------:R-:W-:-:S03]  /*0330*/  LEA R17, R3, UR5, 0x2 ;  /* 0x0000000503117c11 */ /* 0x000fc6000f8e10ff */
[----:B--2---:R-:W-:Y:S04]  /*0340*/  STS [R24], R11 ;  /* 0x0000000b18007388 */ /* 0x004fe80000000800 */
[----:B---3--:R-:W-:Y:S01]  /*0350*/  STS [R6], R37 ;  /* 0x0000002506007388 */ /* 0x008fe20000000800 */
[----:B------:R-:W-:Y:S06]  /*0360*/  BAR.SYNC.DEFER_BLOCKING 0x0 ;  /* 0x0000000000007b1d */ /* 0x000fec0000010000 */
[----:B------:R-:W-:Y:S04]  /*0370*/  LDS R26, [R17] ;  /* 0x00000000111a7984 */ /* 0x000fe80000000800 */
[----:B------:R-:W0:Y:S04]  /*0380*/  LDS.128 R12, [R4] ;  /* 0x00000000040c7984 */ /* 0x000e280000000c00 */
[----:B------:R-:W1:Y:S04]  /*0390*/  LDS R32, [R17+0x40] ;  /* 0x0000400011207984 */ /* 0x000e680000000800 */
[----:B------:R-:W2:Y:S04]  /*03a0*/  LDS R35, [R17+0x80] ;  /* 0x0000800011237984 */ /* 0x000ea80000000800 */
[----:B------:R-:W-:Y:S04]  /*03b0*/  LDS.128 R8, [R4+0x10] ;  /* 0x0000100004087984 */ /* 0x000fe80000000c00 */
[----:B------:R-:W-:Y:S01]  /*03c0*/  LDS R37, [R17+0x380] ;  /* 0x0003800011257984 */ /* 0x000fe20000000800 */
[----:B0-----:R-:W-:-:S03]  /*03d0*/  IMAD R26, R12, R26, R33 ;  /* 0x0000001a0c1a7224 */ /* 0x001fc600078e0221 */
[----:B------:R-:W0:Y:S01]  /*03e0*/  LDS R12, [R17+0xc0] ;  /* 0x0000c000110c7984 */ /* 0x000e220000000800 */
[----:B-1----:R-:W-:-:S03]  /*03f0*/  IMAD R13, R32, R13, R26 ;  /* 0x0000000d200d7224 */ /* 0x002fc600078e021a */
[----:B------:R-:W1:Y:S04]  /*0400*/  LDS R32, [R17+0x100] ;  /* 0x0001000011207984 */ /* 0x000e680000000800 */
[----:B------:R-:W3:Y:S04]  /*0410*/  LDS R26, [R17+0x140] ;  /* 0x00014000111a7984 */ /* 0x000ee80000000800 */
[----:B------:R-:W4:Y:S01]  /*0420*/  LDS R33, [R17+0x180] ;  /* 0x0001800011217984 */ /* 0x000f220000000800 */
[----:B--2---:R-:W-:-:S04]  /*0430*/  IMAD R13, R35, R14, R13 ;  /* 0x0000000e230d7224 */ /* 0x004fc800078e020d */
[----:B0-----:R-:W-:-:S04]  /*0440*/  IMAD R13, R12, R15, R13 ;  /* 0x0000000f0c0d7224 */ /* 0x001fc800078e020d */
[----:B-1----:R-:W-:Y:S02]  /*0450*/  IMAD R13, R8, R32, R13 ;  /* 0x00000020080d7224 */ /* 0x002fe400078e020d */
[----:B------:R-:W0:Y:S02]  /*0460*/  LDS R8, [R17+0x1c0] ;  /* 0x0001c00011087984 */ /* 0x000e240000000800 */
[----:B---3--:R-:W-:Y:S02]  /*0470*/  IMAD R9, R26, R9, R13 ;  /* 0x000000091a097224 */ /* 0x008fe400078e020d */
[----:B------:R-:W-:Y:S04]  /*0480*/  LDS R26, [R17+0x200] ;  /* 0x00020000111a7984 */ /* 0x000fe80000000800 */
[----:B------:R-:W1:Y:S01]  /*0490*/  LDS.128 R12, [R4+0x20] ;  /* 0x00002000040c7984 */ /* 0x000e620000000c00 */
[----:B----4-:R-:W-:-:S03]  /*04a0*/  IMAD R9, R33, R10, R9 ;  /* 0x0000000a21097224 */ /* 0x010fc600078e0209 */
[----:B------:R-:W2:Y:S04]  /*04b0*/  LDS R32, [R17+0x240] ;  /* 0x0002400011207984 */ /* 0x000ea80000000800 */
[----:B------:R-:W3:Y:S04]  /*04c0*/  LDS R33, [R17+0x280] ;  /* 0x0002800011217984 */ /* 0x000ee80000000800 */
[----:B------:R-:W4:Y:S01]  /*04d0*/  LDS R10, [R17+0x2c0] ;  /* 0x0002c000110a7984 */ /* 0x000f220000000800 */
[----:B0-----:R-:W-:-:S03]  /*04e0*/  IMAD R9, R8, R11, R9 ;  /* 0x0000000b08097224 */ /* 0x001fc600078e0209 */
[----:B------:R-:W-:Y:S01]  /*04f0*/  LDS R8, [R17+0x340] ;  /* 0x0003400011087984 */ /* 0x000fe20000000800 */
[----:B-1----:R-:W-:-:S03]  /*0500*/  IMAD R12, R12, R26, R9 ;  /* 0x0000001a0c0c7224 */ /* 0x002fc600078e0209 */
[----:B------:R-:W-:Y:S01]  /*0510*/  LDS R26, [R17+0x3c0] ;  /* 0x0003c000111a7984 */ /* 0x000fe20000000800 */
[----:B--2---:R-:W-:Y:S01]  /*0520*/  IMAD R13, R32, R13, R12 ;  /* 0x0000000d200d7224 */ /* 0x004fe200078e020c */
[----:B------:R-:W-:-:S03]  /*0530*/  IADD3 R9, PT, PT, R18, -0x10, RZ ;  /* 0xfffffff012097810 */ /* 0x000fc60007ffe0ff */
[----:B---3--:R-:W-:Y:S02]  /*0540*/  IMAD R13, R33, R14, R13 ;  /* 0x0000000e210d7224 */ /* 0x008fe400078e020d */
[----:B------:R-:W-:Y:S02]  /*0550*/  IMAD.WIDE.U32 R32, R9, 0x4, R30 ;  /* 0x0000000409207825 */ /* 0x000fe400078e001e */
[----:B------:R-:W-:Y:S02]  /*0560*/  LDS R9, [R17+0x300] ;  /* 0x0003000011097984 */ /* 0x000fe40000000800 */
[----:B----4-:R-:W-:Y:S02]  /*0570*/  IMAD R10, R10, R15, R13 ;  /* 0x0000000f0a0a7224 */ /* 0x010fe400078e020d */
[----:B------:R-:W0:Y:S01]  /*0580*/  LDS.128 R12, [R4+0x30] ;  /* 0x00003000040c7984 */ /* 0x000e220000000c00 */
[----:B------:R-:W-:Y:S01]  /*0590*/  BAR.SYNC.DEFER_BLOCKING 0x0 ;  /* 0x0000000000007b1d */ /* 0x000fe20000010000 */
[----:B------:R-:W-:-:S05]  /*05a0*/  IMAD.WIDE.U32 R34, R23, 0x4, R28 ;  /* 0x0000000417227825 */ /* 0x000fca00078e001c */
[----:B------:R-:W2:Y:S04]  /*05b0*/  LDG.E R32, desc[UR8][R32.64] ;  /* 0x0000000820207981 */ /* 0x000ea8000c1e1900 */
[----:B------:R-:W3:Y:S01]  /*05c0*/  LDG.E R35, desc[UR8][R34.64] ;  /* 0x0000000822237981 */ /* 0x000ee2000c1e1900 */
[----:B0-----:R-:W-:-:S04]  /*05d0*/  IMAD R9, R12, R9, R10 ;  /* 0x000000090c097224 */ /* 0x001fc800078e020a */
[----:B------:R-:W-:-:S04]  /*05e0*/  IMAD R13, R8, R13, R9 ;  /* 0x0000000d080d7224 */ /* 0x000fc800078e0209 */
[----:B------:R-:W-:-:S04]  /*05f0*/  IMAD R13, R37, R14, R13 ;  /* 0x0000000e250d7224 */ /* 0x000fc800078e020d */
[----:B------:R-:W-:Y:S01]  /*0600*/  IMAD R13, R26, R15, R13 ;  /* 0x0000000f1a0d7224 */ /* 0x000fe200078e020d */
[----:B--2---:R-:W-:Y:S04]  /*0610*/  STS [R24], R32 ;  /* 0x0000002018007388 */ /* 0x004fe80000000800 */
[----:B---3--:R-:W-:Y:S01]  /*0620*/  STS [R6], R35 ;  /* 0x0000002306007388 */ /* 0x008fe20000000800 */
[----:B------:R-:W-:Y:S06]  /*0630*/  BAR.SYNC.DEFER_BLOCKING 0x0 ;  /* 0x0000000000007b1d */ /* 0x000fec0000010000 */
[----:B------:R-:W-:Y:S04]  /*0640*/  LDS R12, [R17] ;  /* 0x00000000110c7984 */ /* 0x000fe80000000800 */
[----:B------:R-:W0:Y:S04]  /*0650*/  LDS.128 R8, [R4] ;  /* 0x0000000004087984 */ /* 0x000e280000000c00 */
[----:B------:R-:W1:Y:S04]  /*0660*/  LDS R36, [R17+0x40] ;  /* 0x0000400011247984 */ /* 0x000e680000000800 */
[----:B------:R-:W2:Y:S04]  /*0670*/  LDS R33, [R17+0x80] ;  /* 0x0000800011217984 */ /* 0x000ea80000000800 */
[----:B------:R-:W-:Y:S04]  /*0680*/  LDS R32, [R17+0x100] ;  /* 0x0001000011207984 */ /* 0x000fe80000000800 */
[----:B------:R-:W-:Y:S04]  /*0690*/  LDS R26, [R17+0x140] ;  /* 0x00014000111a7984 */ /* 0x000fe80000000800 */
[----:B------:R-:W-:Y:S04]  /*06a0*/  LDS R35, [R17+0x180] ;  /* 0x0001800011237984 */ /* 0x000fe80000000800 */
[----:B------:R-:W-:Y:S01]  /*06b0*/  LDS R37, [R17+0x380] ;  /* 0x0003800011257984 */ /* 0x000fe20000000800 */
[----:B0-----:R-:W-:-:S03]  /*06c0*/  IMAD R12, R8, R12, R13 ;  /* 0x0000000c080c7224 */ /* 0x001fc600078e020d */
[----:B------:R-:W0:Y:S01]  /*06d0*/  LDS R8, [R17+0xc0] ;  /* 0x0000c00011087984 */ /* 0x000e220000000800 */
[----:B-1----:R-:W-:-:S03]  /*06e0*/  IMAD R9, R36, R9, R12 ;  /* 0x0000000924097224 */ /* 0x002fc600078e020c */
[----:B------:R-:W1:Y:S01]  /*06f0*/  LDS.128 R12, [R4+0x10] ;  /* 0x00001000040c7984 */ /* 0x000e620000000c00 */
[----:B--2---:R-:W-:-:S03]  /*0700*/  IMAD R9, R33, R10, R9 ;  /* 0x0000000a21097224 */ /* 0x004fc600078e0209 */
[----:B------:R-:W-:Y:S01]  /*0710*/  LDS R33, [R17+0x280] ;  /* 0x0002800011217984 */ /* 0x000fe20000000800 */
[----:B0-----:R-:W-:-:S04]  /*0720*/  IMAD R9, R8, R11, R9 ;  /* 0x0000000b08097224 */ /* 0x001fc800078e0209 */
[----:B-1----:R-:W-:Y:S02]  /*0730*/  IMAD R9, R12, R32, R9 ;  /* 0x000000200c097224 */ /* 0x002fe400078e0209 */
[----:B------:R-:W0:Y:S02]  /*0740*/  LDS R12, [R17+0x1c0] ;  /* 0x0001c000110c7984 */ /* 0x000e240000000800 */
[----:B------:R-:W-:Y:S02]  /*0750*/  IMAD R13, R26, R13, R9 ;  /* 0x0000000d1a0d7224 */ /* 0x000fe400078e0209 */
[----:B------:R-:W-:Y:S04]  /*0760*/  LDS R26, [R17+0x200] ;  /* 0x00020000111a7984 */ /* 0x000fe80000000800 */
[----:B------:R-:W1:Y:S04]  /*0770*/  LDS.128 R8, [R4+0x20] ;  /* 0x0000200004087984 */ /* 0x000e680000000c00 */
[----:B------:R-:W2:Y:S01]  /*0780*/  LDS R32, [R17+0x240] ;  /* 0x0002400011207984 */ /* 0x000ea20000000800 */
[----:B------:R-:W-:-:S03]  /*0790*/  IMAD R13, R35, R14, R13 ;  /* 0x0000000e230d7224 */ /* 0x000fc600078e020d */
[----:B------:R-:W3:Y:S01]  /*07a0*/  LDS R14, [R17+0x2c0] ;  /* 0x0002c000110e7984 */ /* 0x000ee20000000800 */
[----:B0-----:R-:W-:-:S03]  /*07b0*/  IMAD R13, R12, R15, R13 ;  /* 0x0000000f0c0d7224 */ /* 0x001fc600078e020d */
[----:B------:R-:W-:Y:S01]  /*07c0*/  LDS R12, [R17+0x340] ;  /* 0x00034000110c7984 */ /* 0x000fe20000000800 */
[----:B-1----:R-:W-:-:S03]  /*07d0*/  IMAD R8, R8, R26, R13 ;  /* 0x0000001a08087224 */ /* 0x002fc600078e020d */
[----:B------:R-:W-:Y:S01]  /*07e0*/  LDS R13, [R17+0x300] ;  /* 0x00030000110d7984 */ /* 0x000fe20000000800 */
[----:B--2---:R-:W-:-:S03]  /*07f0*/  IMAD R9, R32, R9, R8 ;  /* 0x0000000920097224 */ /* 0x004fc600078e0208 */
[----:B------:R-:W-:Y:S01]  /*0800*/  LDS R26, [R17+0x3c0] ;  /* 0x0003c000111a7984 */ /* 0x000fe20000000800 */
[----:B------:R-:W-:-:S04]  /*0810*/  IMAD R9, R33, R10, R9 ;  /* 0x0000000a21097224 */ /* 0x000fc800078e0209 */
[----:B---3--:R-:W-:Y:S02]  /*0820*/  IMAD R14, R14, R11, R9 ;  /* 0x0000000b0e0e7224 */ /* 0x008fe400078e0209 */
[----:B------:R-:W0:Y:S01]  /*0830*/  LDS.128 R8, [R4+0x30] ;  /* 0x0000300004087984 */ /* 0x000e220000000c00 */
[----:B------:R-:W-:Y:S01]  /*0840*/  IMAD.WIDE.U32 R32, R18, 0x4, R30 ;  /* 0x0000000412207825 */ /* 0x000fe200078e001e */
[----:B------:R-:W-:Y:S03]  /*0850*/  BAR.SYNC.DEFER_BLOCKING 0x0 ;  /* 0x0000000000007b1d */ /* 0x000fe60000010000 */
[----:B------:R-:W-:-:S03]  /*0860*/  IMAD.WIDE.U32 R34, R25, 0x4, R28 ;  /* 0x0000000419227825 */ /* 0x000fc600078e001c */
[----:B------:R-:W2:Y:S04]  /*0870*/  LDG.E R32, desc[UR8][R32.64] ;  /* 0x0000000820207981 */ /* 0x000ea8000c1e1900 */
[----:B------:R-:W3:Y:S01]  /*0880*/  LDG.E R35, desc[UR8][R34.64] ;  /* 0x0000000822237981 */ /* 0x000ee2000c1e1900 */
[----:B0-----:R-:W-:-:S04]  /*0890*/  IMAD R13, R8, R13, R14 ;  /* 0x0000000d080d7224 */ /* 0x001fc800078e020e */
[----:B------:R-:W-:-:S04]  /*08a0*/  IMAD R9, R12, R9, R13 ;  /* 0x000000090c097224 */ /* 0x000fc800078e020d */
[----:B------:R-:W-:-:S04]  /*08b0*/  IMAD R9, R37, R10, R9 ;  /* 0x0000000a25097224 */ /* 0x000fc800078e0209 */
[----:B------:R-:W-:Y:S02]  /*08c0*/  IMAD R9, R26, R11, R9 ;  /* 0x0000000b1a097224 */ /* 0x000fe400078e0209 */
[----:B------:R-:W-:Y:S01]  /*08d0*/  IMAD.WIDE.U32 R28, R27, 0x4, R28 ;  /* 0x000000041b1c7825 */ /* 0x000fe200078e001c */
[----:B--2---:R-:W-:Y:S04]  /*08e0*/  STS [R24], R32 ;  /* 0x0000002018007388 */ /* 0x004fe80000000800 */
[----:B---3--:R-:W-:Y:S01]  /*08f0*/  STS [R6], R35 ;  /* 0x0000002306007388 */ /* 0x008fe20000000800 */
[----:B------:R-:W-:Y:S06]  /*0900*/  BAR.SYNC.DEFER_BLOCKING 0x0 ;  /* 0x0000000000007b1d */ /* 0x000fec0000010000 */
[----:B------:R-:W-:Y:S04]  /*0910*/  LDS R8, [R17] ;  /* 0x0000000011087984 */ /* 0x000fe80000000800 */
[----:B------:R-:W0:Y:S04]  /*0920*/  LDS.128 R12, [R4] ;  /* 0x00000000040c7984 */ /* 0x000e280000000c00 */
[----:B------:R-:W1:Y:S04]  /*0930*/  LDS R36, [R17+0x40] ;  /* 0x0000400011247984 */ /* 0x000e680000000800 */
[----:B------:R-:W2:Y:S04]  /*0940*/  LDS R33, [R17+0x80] ;  /* 0x0000800011217984 */ /* 0x000ea80000000800 */
[----:B------:R-:W3:Y:S04]  /*0950*/  LDS R26, [R17+0xc0] ;  /* 0x0000c000111a7984 */ /* 0x000ee80000000800 */
[----:B------:R-:W-:Y:S04]  /*0960*/  LDS R32, [R17+0x100] ;  /* 0x0001000011207984 */ /* 0x000fe80000000800 */
[----:B------:R-:W-:Y:S04]  /*0970*/  LDS R34, [R17+0x200] ;  /* 0x0002000011227984 */ /* 0x000fe80000000800 */
[----:B------:R-:W-:Y:S04]  /*0980*/  LDS R37, [R17+0x300] ;  /* 0x0003000011257984 */ /* 0x000fe80000000800 */
[----:B------:R-:W-:Y:S01]  /*0990*/  LDS R35, [R17+0x380] ;  /* 0x0003800011237984 */ /* 0x000fe20000000800 */
[----:B0-----:R-:W-:-:S03]  /*09a0*/  IMAD R8, R12, R8, R9 ;  /* 0x000000080c087224 */ /* 0x001fc600078e0209 */
[----:B------:R-:W-:Y:S01]  /*09b0*/  LDS R12, [R17+0x140] ;  /* 0x00014000110c7984 */ /* 0x000fe20000000800 */
[----:B-1----:R-:W-:-:S03]  /*09c0*/  IMAD R13, R36, R13, R8 ;  /* 0x0000000d240d7224 */ /* 0x002fc600078e0208 */
[----:B------:R-:W0:Y:S01]  /*09d0*/  LDS.128 R8, [R4+0x10] ;  /* 0x0000100004087984 */ /* 0x000e220000000c00 */
[----:B--2---:R-:W-:-:S03]  /*09e0*/  IMAD R14, R33, R14, R13 ;  /* 0x0000000e210e7224 */ /* 0x004fc600078e020d */
[----:B------:R-:W1:Y:S01]  /*09f0*/  LDS R33, [R17+0x180] ;  /* 0x0001800011217984 */ /* 0x000e620000000800 */
[----:B---3--:R-:W-:-:S03]  /*0a00*/  IMAD R15, R26, R15, R14 ;  /* 0x0000000f1a0f7224 */ /* 0x008fc600078e020e */
[----:B------:R-:W-:Y:S01]  /*0a10*/  LDS R26, [R17+0x240] ;  /* 0x00024000111a7984 */ /* 0x000fe20000000800 */
[----:B0-----:R-:W-:-:S03]  /*0a20*/  IMAD R15, R8, R32, R15 ;  /* 0x00000020080f7224 */ /* 0x001fc600078e020f */
[----:B------:R-:W0:Y:S01]  /*0a30*/  LDS R8, [R17+0x1c0] ;  /* 0x0001c00011087984 */ /* 0x000e220000000800 */
[----:B------:R-:W-:-:S03]  /*0a40*/  IMAD R32, R12, R9, R15 ;  /* 0x000000090c207224 */ /* 0x000fc600078e020f */
[----:B------:R-:W2:Y:S04]  /*0a50*/  LDS.128 R12, [R4+0x20] ;  /* 0x00002000040c7984 */ /* 0x000ea80000000c00 */
[----:B------:R-:W3:Y:S01]  /*0a60*/  LDS R9, [R17+0x280] ;  /* 0x0002800011097984 */ /* 0x000ee20000000800 */
[----:B-1----:R-:W-:-:S03]  /*0a70*/  IMAD R10, R33, R10, R32 ;  /* 0x0000000a210a7224 */ /* 0x002fc600078e0220 */
[----:B------:R-:W-:Y:S01]  /*0a80*/  LDS R32, [R17+0x3c0] ;  /* 0x0003c00011207984 */ /* 0x000fe20000000800 */
[----:B0-----:R-:W-:-:S04]  /*0a90*/  IMAD R11, R8, R11, R10 ;  /* 0x0000000b080b7224 */ /* 0x001fc800078e020a */
[----:B--2---:R-:W-:Y:S01]  /*0aa0*/  IMAD R12, R12, R34, R11 ;  /* 0x000000220c0c7224 */ /* 0x004fe200078e020b */
[----:B------:R-:W-:Y:S01]  /*0ab0*/  IADD3 R11, PT, PT, R18, 0x10, RZ ;  /* 0x00000010120b7810 */ /* 0x000fe20007ffe0ff */
[----:B------:R-:W-:Y:S02]  /*0ac0*/  LDS R34, [R17+0x340] ;  /* 0x0003400011227984 */ /* 0x000fe40000000800 */
[----:B------:R-:W-:Y:S02]  /*0ad0*/  IMAD R12, R26, R13, R12 ;  /* 0x0000000d1a0c7224 */ /* 0x000fe400078e020c */
[----:B------:R-:W-:Y:S01]  /*0ae0*/  IMAD.WIDE.U32 R30, R11, 0x4, R30 ;  /* 0x000000040b1e7825 */ /* 0x000fe200078e001e */
[----:B------:R-:W0:Y:S03]  /*0af0*/  LDS R13, [R17+0x2c0] ;  /* 0x0002c000110d7984 */ /* 0x000e260000000800 */
[----:B---3--:R-:W-:-:S02]  /*0b00*/  IMAD R12, R9, R14, R12 ;  /* 0x0000000e090c7224 */ /* 0x008fc400078e020c */
[----:B------:R-:W1:Y:S01]  /*0b10*/  LDS.128 R8, [R4+0x30] ;  /* 0x0000300004087984 */ /* 0x000e620000000c00 */
[----:B------:R-:W-:Y:S06]  /*0b20*/  BAR.SYNC.DEFER_BLOCKING 0x0 ;  /* 0x0000000000007b1d */ /* 0x000fec0000010000 */
[----:B------:R-:W2:Y:S04]  /*0b30*/  LDG.E R31, desc[UR8][R30.64] ;  /* 0x000000081e1f7981 */ /* 0x000ea8000c1e1900 */
[----:B------:R-:W3:Y:S01]  /*0b40*/  LDG.E R29, desc[UR8][R28.64] ;  /* 0x000000081c1d7981 */ /* 0x000ee2000c1e1900 */
[----:B0-----:R-:W-:-:S04]  /*0b50*/  IMAD R26, R13, R15, R12 ;  /* 0x0000000f0d1a7224 */ /* 0x001fc800078e020c */
[----:B-1----:R-:W-:-:S04]  /*0b60*/  IMAD R8, R8, R37, R26 ;  /* 0x0000002508087224 */ /* 0x002fc800078e021a */
[----:B------:R-:W-:-:S04]  /*0b70*/  IMAD R8, R34, R9, R8 ;  /* 0x0000000922087224 */ /* 0x000fc800078e0208 */
[----:B------:R-:W-:-:S04]  /*0b80*/  IMAD R8, R35, R10, R8 ;  /* 0x0000000a23087224 */ /* 0x000fc800078e0208 */
[----:B------:R-:W-:Y:S01]  /*0b90*/  IMAD R32, R32, R11, R8 ;  /* 0x0000000b20207224 */ /* 0x000fe200078e0208 */
[----:B------:R-:W-:-:S04]  /*0ba0*/  IADD3 R22, PT, PT, R22, 0x4, RZ ;  /* 0x0000000416167810 */ /* 0x000fc80007ffe0ff */
[----:B------:R-:W-:Y:S02]  /*0bb0*/  ISETP.NE.AND P1, PT, R22, RZ, PT ;  /* 0x000000ff1600720c */ /* 0x000fe40003f25270 */
[----:B------:R-:W-:Y:S02]  /*0bc0*/  IADD3 R18, PT, PT, R18, 0x40, RZ ;  /* 0x0000004012127810 */ /* 0x000fe40007ffe0ff */
[C---:B------:R-:W-:Y:S02]  /*0bd0*/  LEA R27, R2.reuse, R27, 0x6 ;  /* 0x0000001b021b7211 */ /* 0x040fe400078e30ff */
[C---:B------:R-:W-:Y:S02]  /*0be0*/  LEA R25, R2.reuse, R25, 0x6 ;  /* 0x0000001902197211 */ /* 0x040fe400078e30ff */
[C---:B------:R-:W-:Y:S02]  /*0bf0*/  LEA R23, R2.reuse, R23, 0x6 ;  /* 0x0000001702177211 */ /* 0x040fe400078e30ff */
[----:B------:R-:W-:Y:S01]  /*0c00*/  LEA R19, R2, R19, 0x6 ;  /* 0x0000001302137211 */ /* 0x000fe200078e30ff */
        /* <DEDUP_REMOVED lines=9> */
[----:B------:R-:W4:Y:S04]  /*0ca0*/  LDS.128 R8, [R4+0x10] ;  /* 0x0000100004087984 */ /* 0x000f280000000c00 */
[----:B------:R-:W5:Y:S04]  /*0cb0*/  LDS R24, [R17+0x140] ;  /* 0x0001400011187984 */ /* 0x000f680000000800 */
[----:B------:R-:W5:Y:S04]  /*0cc0*/  LDS R29, [R17+0x180] ;  /* 0x00018000111d7984 */ /* 0x000f680000000800 */
[----:B------:R-:W5:Y:S04]  /*0cd0*/  LDS R28, [R17+0x1c0] ;  /* 0x0001c000111c7984 */ /* 0x000f680000000800 */
[----:B------:R-:W-:Y:S01]  /*0ce0*/  LDS R35, [R17+0x300] ;  /* 0x0003000011237984 */ /* 0x000fe20000000800 */
[----:B0-----:R-:W-:-:S03]  /*0cf0*/  IMAD R12, R12, R33, R32 ;  /* 0x000000210c0c7224 */ /* 0x001fc600078e0220 */
[----:B------:R-:W-:Y:S01]  /*0d00*/  LDS R33, [R17+0x200] ;  /* 0x0002000011217984 */ /* 0x000fe20000000800 */
[----:B-1----:R-:W-:-:S03]  /*0d10*/  IMAD R12, R26, R13, R12 ;  /* 0x0000000d1a0c7224 */ /* 0x002fc600078e020c */
[----:B------:R-:W-:Y:S01]  /*0d20*/  LDS R26, [R17+0x240] ;  /* 0x00024000111a7984 */ /* 0x000fe20000000800 */
[----:B--2---:R-:W-:-:S04]  /*0d30*/  IMAD R12, R37, R14, R12 ;  /* 0x0000000e250c7224 */ /* 0x004fc800078e020c */
[----:B---3--:R-:W-:Y:S02]  /*0d40*/  IMAD R30, R30, R15, R12 ;  /* 0x0000000f1e1e7224 */ /* 0x008fe400078e020c */
[----:B------:R-:W0:Y:S02]  /*0d50*/  LDS.128 R12, [R4+0x20] ;  /* 0x00002000040c7984 */ /* 0x000e240000000c00 */
[----:B----4-:R-:W-:Y:S02]  /*0d60*/  IMAD R8, R8, R31, R30 ;  /* 0x0000001f08087224 */ /* 0x010fe400078e021e */
[----:B------:R-:W1:Y:S02]  /*0d70*/  LDS R31, [R17+0x280] ;  /* 0x00028000111f7984 */ /* 0x000e640000000800 */
[----:B-----5:R-:W-:Y:S02]  /*0d80*/  IMAD R8, R24, R9, R8 ;  /* 0x0000000918087224 */ /* 0x020fe400078e0208 */
[----:B------:R-:W2:Y:S02]  /*0d90*/  LDS R24, [R17+0x2c0] ;  /* 0x0002c00011187984 */ /* 0x000ea40000000800 */
[----:B------:R-:W-:-:S02]  /*0da0*/  IMAD R8, R29, R10, R8 ;  /* 0x0000000a1d087224 */ /* 0x000fc400078e0208 */
[----:B------:R-:W-:Y:S02]  /*0db0*/  LDS R29, [R17+0x380] ;  /* 0x00038000111d7984 */ /* 0x000fe40000000800 */
[----:B------:R-:W-:Y:S02]  /*0dc0*/  IMAD R32, R28, R11, R8 ;  /* 0x0000000b1c207224 */ /* 0x000fe400078e0208 */
[----:B------:R-:W3:Y:S04]  /*0dd0*/  LDS.128 R8, [R4+0x30] ;  /* 0x0000300004087984 */ /* 0x000ee80000000c00 */
[----:B------:R-:W4:Y:S04]  /*0de0*/  LDS R28, [R17+0x340] ;  /* 0x00034000111c7984 */ /* 0x000f280000000800 */
[----:B------:R-:W5:Y:S01]  /*0df0*/  LDS R30, [R17+0x3c0] ;  /* 0x0003c000111e7984 */ /* 0x000f620000000800 */
[----:B0-----:R-:W-:-:S04]  /*0e00*/  IMAD R12, R12, R33, R32 ;  /* 0x000000210c0c7224 */ /* 0x001fc800078e0220 */
[----:B------:R-:W-:-:S04]  /*0e10*/  IMAD R12, R26, R13, R12 ;  /* 0x0000000d1a0c7224 */ /* 0x000fc800078e020c */
[----:B-1----:R-:W-:-:S04]  /*0e20*/  IMAD R12, R31, R14, R12 ;  /* 0x0000000e1f0c7224 */ /* 0x002fc800078e020c */
[----:B--2---:R-:W-:-:S04]  /*0e30*/  IMAD R12, R24, R15, R12 ;  /* 0x0000000f180c7224 */ /* 0x004fc800078e020c */
[----:B---3--:R-:W-:-:S04]  /*0e40*/  IMAD R8, R8, R35, R12 ;  /* 0x0000002308087224 */ /* 0x008fc800078e020c */
[----:B----4-:R-:W-:-:S04]  /*0e50*/  IMAD R8, R28, R9, R8 ;  /* 0x000000091c087224 */ /* 0x010fc800078e0208 */
[----:B------:R-:W-:-:S04]  /*0e60*/  IMAD R8, R29, R10, R8 ;  /* 0x0000000a1d087224 */ /* 0x000fc800078e0208 */
[----:B-----5:R-:W-:Y:S01]  /*0e70*/  IMAD R33, R30, R11, R8 ;  /* 0x0000000b1e217224 */ /* 0x020fe200078e0208 */
[----:B------:R-:W-:Y:S06]  /*0e80*/  BAR.SYNC.DEFER_BLOCKING 0x0 ;  /* 0x0000000000007b1d */ /* 0x000fec0000010000 */
[----:B------:R-:W-:Y:S05]  /*0e90*/  @P1 BRA `(.L_x_8) ;  /* 0xfffffff400041947 */ /* 0x000fea000383ffff */
.L_x_7:
[----:B------:R-:W-:Y:S05]  /*0ea0*/  @!P0 BRA `(.L_x_6) ;  /* 0x0000000800688947 */ /* 0x000fea0003800000 */
[----:B------:R-:W-:Y:S02]  /*0eb0*/  ISETP.NE.AND P0, PT, R16, 0x1, PT ;  /* 0x000000011000780c */ /* 0x000fe40003f05270 */
[----:B------:R-:W-:-:S11]  /*0ec0*/  LOP3.LUT P1, RZ, R2, 0x10, RZ, 0xc0, !PT ;  /* 0x0000001002ff7812 */ /* 0x000fd6000782c0ff */
[----:B------:R-:W-:Y:S05]  /*0ed0*/  @!P0 BRA `(.L_x_9) ;  /* 0x00000004008c8947 */ /* 0x000fea0003800000 */
[----:B------:R-:W0:Y:S01]  /*0ee0*/  LDC.64 R34, c[0x0][0x380] ;  /* 0x0000e000ff227b82 */ /* 0x000e220000000a00 */
[C---:B------:R-:W-:Y:S02]  /*0ef0*/  LEA R16, R5.reuse, R0, 0x4 ;  /* 0x0000000005107211 */ /* 0x040fe400078e20ff */
[----:B------:R-:W-:-:S03]  /*0f00*/  LEA R17, R5, R20, 0x4 ;  /* 0x0000001405117211 */ /* 0x000fc600078e20ff */
[----:B------:R-:W-:Y:S02]  /*0f10*/  IMAD R15, R16, R2, R7 ;  /* 0x00000002100f7224 */ /* 0x000fe400078e0207 */
[----:B------:R-:W1:Y:S01]  /*0f20*/  LDC.64 R30, c[0x0][0x388] ;  /* 0x0000e200ff1e7b82 */ /* 0x000e620000000a00 */
[----:B0-----:R-:W-:-:S05]  /*0f30*/  IMAD.WIDE.U32 R12, R17, 0x4, R34 ;  /* 0x00000004110c7825 */ /* 0x001fca00078e0022 */
[----:B------:R-:W2:Y:S01]  /*0f40*/  LDG.E R18, desc[UR8][R12.64] ;  /* 0x000000080c127981 */ /* 0x000ea2000c1e1900 */
[----:B-1----:R-:W-:-:S05]  /*0f50*/  IMAD.WIDE.U32 R14, R15, 0x4, R30 ;  /* 0x000000040f0e7825 */ /* 0x002fca00078e001e */
[----:B------:R-:W3:Y:S01]  /*0f60*/  LDG.E R27, desc[UR8][R14.64] ;  /* 0x000000080e1b7981 */ /* 0x000ee2000c1e1900 */
[C---:B------:R-:W-:Y:S02]  /*0f70*/  LEA R25, R3.reuse, R4, 0x2 ;  /* 0x0000000403197211 */ /* 0x040fe400078e10ff */
[----:B------:R-:W-:Y:S02]  /*0f80*/  LEA R22, R3, UR5, 0x2 ;  /* 0x0000000503167c11 */ /* 0x000fe4000f8e10ff */
[----:B------:R-:W-:Y:S02]  /*0f90*/  IADD3 R16, PT, PT, R16, 0x10, RZ ;  /* 0x0000001010107810 */ /* 0x000fe40007ffe0ff */
[----:B------:R-:W-:-:S05]  /*0fa0*/  IADD3 R17, PT, PT, R17, 0x10, RZ ;  /* 0x0000001011117810 */ /* 0x000fca0007ffe0ff */
        /* <DEDUP_REMOVED lines=19> */
[----:B--2---:R-:W-:-:S03]  /*10e0*/  IMAD R10, R29, R10, R9 ;  /* 0x0000000a1d0a7224 */ /* 0x004fc600078e0209 */
[----:B------:R-:W-:Y:S01]  /*10f0*/  LDS R33, [R22+0x300] ;  /* 0x0003000016217984 */ /* 0x000fe20000000800 */
[----:B---3--:R-:W-:-:S03]  /*1100*/  IMAD R10, R32, R11, R10 ;  /* 0x0000000b200a7224 */ /* 0x008fc600078e020a */
[----:B------:R-:W-:Y:S01]  /*1110*/  LDS R28, [R22+0x340] ;  /* 0x00034000161c7984 */ /* 0x000fe20000000800 */
[----:B------:R-:W-:-:S03]  /*1120*/  IMAD R9, R16, R2, R7 ;  /* 0x0000000210097224 */ /* 0x000fc600078e0207 */
[----:B------:R-:W-:Y:S01]  /*1130*/  LDS R29, [R22+0x380] ;  /* 0x00038000161d7984 */ /* 0x000fe20000000800 */
[----:B----4-:R-:W-:-:S03]  /*1140*/  IMAD R10, R12, R23, R10 ;  /* 0x000000170c0a7224 */ /* 0x010fc600078e020a */
[----:B------:R-:W-:Y:S01]  /*1150*/  LDS R32, [R22+0x3c0] ;  /* 0x0003c00016207984 */ /* 0x000fe20000000800 */
[----:B-----5:R-:W-:Y:S02]  /*1160*/  IMAD R10, R24, R13, R10 ;  /* 0x0000000d180a7224 */ /* 0x020fe400078e020a */
[----:B------:R-:W-:Y:S01]  /*1170*/  IMAD.WIDE.U32 R30, R9, 0x4, R30 ;  /* 0x00000004091e7825 */ /* 0x000fe200078e001e */
[----:B------:R-:W-:Y:S03]  /*1180*/  LDS R24, [R22+0x200] ;  /* 0x0002000016187984 */ /* 0x000fe60000000800 */
[----:B------:R-:W-:-:S04]  /*1190*/  IMAD R10, R19, R14, R10 ;  /* 0x0000000e130a7224 */ /* 0x000fc800078e020a */
[----:B------:R-:W-:Y:S02]  /*11a0*/  IMAD R27, R18, R15, R10 ;  /* 0x0000000f121b7224 */ /* 0x000fe400078e020a */
[----:B------:R-:W0:Y:S04]  /*11b0*/  LDS.128 R8, [R4+0x20] ;  /* 0x0000200004087984 */ /* 0x000e280000000c00 */
[----:B------:R-:W1:Y:S01]  /*11c0*/  LDS.128 R16, [R4+0x30] ;  /* 0x0000300004107984 */ /* 0x000e620000000c00 */
[----:B------:R-:W-:Y:S06]  /*11d0*/  BAR.SYNC.DEFER_BLOCKING 0x0 ;  /* 0x0000000000007b1d */ /* 0x000fec0000010000 */
[----:B------:R-:W2:Y:S04]  /*11e0*/  LDG.E R35, desc[UR8][R34.64] ;  /* 0x0000000822237981 */ /* 0x000ea8000c1e1900 */
[----:B------:R-:W3:Y:S01]  /*11f0*/  LDG.E R31, desc[UR8][R30.64] ;  /* 0x000000081e1f7981 */ /* 0x000ee2000c1e1900 */
[----:B0-----:R-:W-:-:S04]  /*1200*/  IMAD R8, R8, R24, R27 ;  /* 0x0000001808087224 */ /* 0x001fc800078e021b */
[----:B------:R-:W-:-:S04]  /*1210*/  IMAD R8, R36, R9, R8 ;  /* 0x0000000924087224 */ /* 0x000fc800078e0208 */
[----:B------:R-:W-:-:S04]  /*1220*/  IMAD R8, R37, R10, R8 ;  /* 0x0000000a25087224 */ /* 0x000fc800078e0208 */
[----:B------:R-:W-:-:S04]  /*1230*/  IMAD R26, R26, R11, R8 ;  /* 0x0000000b1a1a7224 */ /* 0x000fc800078e0208 */
[----:B-1----:R-:W-:-:S04]  /*1240*/  IMAD R16, R16, R33, R26 ;  /* 0x0000002110107224 */ /* 0x002fc800078e021a */
[----:B------:R-:W-:-:S04]  /*1250*/  IMAD R16, R28, R17, R16 ;  /* 0x000000111c107224 */ /* 0x000fc800078e0210 */
[----:B------:R-:W-:-:S04]  /*1260*/  IMAD R16, R29, R18, R16 ;  /* 0x000000121d107224 */ /* 0x000fc800078e0210 */
[----:B------:R-:W-:Y:S01]  /*1270*/  IMAD R32, R32, R19, R16 ;  /* 0x0000001320207224 */ /* 0x000fe200078e0210 */
[----:B------:R-:W-:Y:S01]  /*1280*/  IADD3 R5, PT, PT, R5, 0x2, RZ ;  /* 0x0000000205057810 */ /* 0x000fe20007ffe0ff */
        /* <DEDUP_REMOVED lines=13> */
[----:B------:R-:W-:Y:S04]  /*1360*/  LDS R29, [R22+0x200] ;  /* 0x00020000161d7984 */ /* 0x000fe80000000800 */
[----:B------:R-:W5:Y:S01]  /*1370*/  LDS.128 R16, [R4+0x20] ;  /* 0x0000200004107984 */ /* 0x000f620000000c00 */
[----:B0-----:R-:W-:-:S03]  /*1380*/  IMAD R12, R12, R23, R32 ;  /* 0x000000170c0c7224 */ /* 0x001fc600078e0220 */
[----:B------:R-:W0:Y:S01]  /*1390*/  LDS R30, [R22+0x240] ;  /* 0x00024000161e7984 */ /* 0x000e220000000800 */
[----:B-1----:R-:W-:-:S03]  /*13a0*/  IMAD R12, R24, R13, R12 ;  /* 0x0000000d180c7224 */ /* 0x002fc600078e020c */
[----:B------:R-:W1:Y:S01]  /*13b0*/  LDS R23, [R22+0x280] ;  /* 0x0002800016177984 */ /* 0x000e620000000800 */
[----:B--2---:R-:W-:-:S03]  /*13c0*/  IMAD R12, R27, R14, R12 ;  /* 0x0000000e1b0c7224 */ /* 0x004fc600078e020c */
[----:B------:R-:W2:Y:S01]  /*13d0*/  LDS R24, [R22+0x2c0] ;  /* 0x0002c00016187984 */ /* 0x000ea20000000800 */
[----:B---3--:R-:W-:-:S03]  /*13e0*/  IMAD R34, R34, R15, R12 ;  /* 0x0000000f22227224 */ /* 0x008fc600078e020c */
[----:B------:R-:W-:Y:S04]  /*13f0*/  LDS R27, [R22+0x300] ;  /* 0x00030000161b7984 */ /* 0x000fe80000000800 */
[----:B------:R-:W3:Y:S01]  /*1400*/  LDS.128 R12, [R4+0x30] ;  /* 0x00003000040c7984 */ /* 0x000ee20000000c00 */
[----:B----4-:R-:W-:-:S03]  /*1410*/  IMAD R8, R8, R25, R34 ;  /* 0x0000001908087224 */ /* 0x010fc600078e0222 */
[----:B------:R-:W4:Y:S01]  /*1420*/  LDS R32, [R22+0x340] ;  /* 0x0003400016207984 */ /* 0x000f220000000800 */
[----:B-----5:R-:W-:-:S03]  /*1430*/  IMAD R9, R26, R9, R8 ;  /* 0x000000091a097224 */ /* 0x020fc600078e0208 */
[----:B------:R-:W5:Y:S04]  /*1440*/  LDS R25, [R22+0x380] ;  /* 0x0003800016197984 */ /* 0x000f680000000800 */
[----:B------:R-:W5:Y:S01]  /*1450*/  LDS R8, [R22+0x3c0] ;  /* 0x0003c00016087984 */ /* 0x000f620000000800 */
[----:B------:R-:W-:-:S04]  /*1460*/  IMAD R9, R31, R10, R9 ;  /* 0x0000000a1f097224 */ /* 0x000fc800078e0209 */
[----:B------:R-:W-:-:S04]  /*1470*/  IMAD R9, R28, R11, R9 ;  /* 0x0000000b1c097224 */ /* 0x000fc800078e0209 */
[----:B------:R-:W-:-:S04]  /*1480*/  IMAD R9, R16, R29, R9 ;  /* 0x0000001d10097224 */ /* 0x000fc800078e0209 */
[----:B0-----:R-:W-:-:S04]  /*1490*/  IMAD R9, R30, R17, R9 ;  /* 0x000000111e097224 */ /* 0x001fc800078e0209 */
[----:B-1----:R-:W-:-:S04]  /*14a0*/  IMAD R9, R23, R18, R9 ;  /* 0x0000001217097224 */ /* 0x002fc800078e0209 */
[----:B--2---:R-:W-:-:S04]  /*14b0*/  IMAD R9, R24, R19, R9 ;  /* 0x0000001318097224 */ /* 0x004fc800078e0209 */
[----:B---3--:R-:W-:-:S04]  /*14c0*/  IMAD R9, R12, R27, R9 ;  /* 0x0000001b0c097224 */ /* 0x008fc800078e0209 */
[----:B----4-:R-:W-:-:S04]  /*14d0*/  IMAD R9, R32, R13, R9 ;  /* 0x0000000d20097224 */ /* 0x010fc800078e0209 */
[----:B-----5:R-:W-:-:S04]  /*14e0*/  IMAD R9, R25, R14, R9 ;  /* 0x0000000e19097224 */ /* 0x020fc800078e0209 */
[----:B------:R-:W-:Y:S01]  /*14f0*/  IMAD R33, R8, R15, R9 ;  /* 0x0000000f08217224 */ /* 0x000fe200078e0209 */
[----:B------:R-:W-:Y:S06]  /*1500*/  BAR.SYNC.DEFER_BLOCKING 0x0 ;  /* 0x0000000000007b1d */ /* 0x000fec0000010000 */
.L_x_9:
[----:B------:R-:W-:Y:S05]  /*1510*/  @!P1 BRA `(.L_x_6) ;  /* 0x0000000000cc9947 */ /* 0x000fea0003800000 */
[----:B------:R-:W0:Y:S01]  /*1520*/  LDC.64 R12, c[0x0][0x380] ;  /* 0x0000e000ff0c7b82 */ /* 0x000e220000000a00 */
[C---:B------:R-:W-:Y:S02]  /*1530*/  LEA R0, R5.reuse, R0, 0x4 ;  /* 0x0000000005007211 */ /* 0x040fe400078e20ff */
[----:B------:R-:W-:-:S03]  /*1540*/  LEA R5, R5, R20, 0x4 ;  /* 0x0000001405057211 */ /* 0x000fc600078e20ff */
[----:B------:R-:W-:Y:S02]  /*1550*/  IMAD R9, R0, R2, R7 ;  /* 0x0000000200097224 */ /* 0x000fe400078e0207 */
[----:B------:R-:W1:Y:S01]  /*1560*/  LDC.64 R14, c[0x0][0x388] ;  /* 0x0000e200ff0e7b82 */ /* 0x000e620000000a00 */
[----:B0-----:R-:W-:-:S06]  /*1570*/  IMAD.WIDE.U32 R12, R5, 0x4, R12 ;  /* 0x00000004050c7825 */ /* 0x001fcc00078e000c */
[----:B------:R-:W2:Y:S01]  /*1580*/  LDG.E R12, desc[UR8][R12.64] ;  /* 0x000000080c0c7981 */ /* 0x000ea2000c1e1900 */
[----:B-1----:R-:W-:-:S06]  /*1590*/  IMAD.WIDE.U32 R14, R9, 0x4, R14 ;  /* 0x00000004090e7825 */ /* 0x002fcc00078e000e */
        /* <DEDUP_REMOVED lines=28> */
[----:B------:R-:W4:Y:S04]  /*1760*/  LDS R10, [R3+0x340] ;  /* 0x00034000030a7984 */ /* 0x000f280000000800 */
[----:B------:R-:W4:Y:S01]  /*1770*/  LDS R11, [R3+0x380] ;  /* 0x00038000030b7984 */ /* 0x000f220000000800 */
[----:B-----5:R-:W-:-:S03]  /*1780*/  IMAD R0, R0, R17, R5 ;  /* 0x0000001100007224 */ /* 0x020fc600078e0205 */
        /* <DEDUP_REMOVED lines=9> */
[----:B------:R-:W-:-:S04]  /*1820*/  IMAD R26, R11, R26, R25 ;  /* 0x0000001a0b1a7224 */ /* 0x000fc800078e0219 */
[----:B-----5:R-:W-:Y:S01]  /*1830*/  IMAD R33, R33, R27, R26 ;  /* 0x0000001b21217224 */ /* 0x020fe200078e021a */
[----:B------:R-:W-:Y:S06]  /*1840*/  BAR.SYNC.DEFER_BLOCKING 0x0 ;  /* 0x0000000000007b1d */ /* 0x000fec0000010000 */
.L_x_6:
[----:B------:R-:W0:Y:S01]  /*1850*/  LDC.64 R4, c[0x0][0x390] ;  /* 0x0000e400ff047b82 */ /* 0x000e220000000a00 */
[----:B------:R-:W-:-:S04]  /*1860*/  IMAD R3, R21, R2, R7 ;  /* 0x0000000215037224 */ /* 0x000fc800078e0207 */
[----:B0-----:R-:W-:-:S05]  /*1870*/  IMAD.WIDE.U32 R2, R3, 0x4, R4 ;  /* 0x0000000403027825 */ /* 0x001fca00078e0004 */
[----:B------:R-:W-:Y:S01]  /*1880*/  STG.E desc[UR8][R2.64], R33 ;  /* 0x0000002102007986 */ /* 0x000fe2000c101908 */
[----:B------:R-:W-:Y:S05]  /*1890*/  EXIT ;  /* 0x000000000000794d */ /* 0x000fea0003800000 */
.L_x_10:
        /* <DEDUP_REMOVED lines=14> */
.L_x_12:


//--------------------- .nv.global.init           --------------------------
	.section	.nv.global.init,"aw",@progbits
.nv.global.init:
	.type		$str,@object
	.size		$str,(.L_0 - $str)
$str:
        /*0000*/ 	.byte	0x25, 0x75, 0x0a, 0x00
.L_0:


//--------------------- .nv.shared.reserved.0     --------------------------
	.section	.nv.shared.reserved.0,"aw",@nobits
	.weak		__nv_reservedSMEM_offset_0_alias
	.size		__nv_reservedSMEM_offset_0_alias, 0, 64
	.other		__nv_reservedSMEM_offset_0_alias,@"STO_CUDA_RESERVED_SHARED STV_DEFAULT"
__nv_reservedSMEM_offset_0_alias:
	.zero		0
	.zero		64


//--------------------- .nv.shared._Z6matmulPjS_S_j --------------------------
	.section	.nv.shared._Z6matmulPjS_S_j,"aw",@nobits
	.sectionflags	@""
	.align	4
.nv.shared._Z6matmulPjS_S_j:
	.zero		3072


//--------------------- .nv.constant0._Z9print_sigPjj --------------------------
	.section	.nv.constant0._Z9print_sigPjj,"a",@progbits
	.sectionflags	@""
	.align	4
.nv.constant0._Z9print_sigPjj:
	.zero		908


//--------------------- .nv.constant0._Z6matmulPjS_S_j --------------------------
	.section	.nv.constant0._Z6matmulPjS_S_j,"a",@progbits
	.sectionflags	@""
	.align	4
.nv.constant0._Z6matmulPjS_S_j:
	.zero		924


//--------------------- SYMBOLS --------------------------

	.type		.nv.reservedSmem.offset0,@object
	.size		.nv.reservedSmem.offset0,0x4
	.type		.nv.reservedSmem.cap,@object
	.size		.nv.reservedSmem.cap,0x4
	.type		vprintf,@function
